def matmul_kernel(
    a_ptr,
    b_ptr,
    c_ptr,
    M,
    N,
    K,
    stride_am,
    stride_ak,
    stride_bk,
    stride_bn,
    stride_cm,
    stride_cn,
    BLOCK_M: tl.constexpr,
    BLOCK_N: tl.constexpr,
    BLOCK_K: tl.constexpr,
    GROUP_M: tl.constexpr,
):
    pid = tl.program_id(axis=0)
    num_pid_m = tl.cdiv(M, BLOCK_M)
    num_pid_n = tl.cdiv(N, BLOCK_N)
    num_pid_in_group = GROUP_M * num_pid_n
    group_id = pid // num_pid_in_group
    first_pid_m = group_id * GROUP_M
    group_size_m = min(num_pid_m - first_pid_m, GROUP_M)
    pid_m = first_pid_m + ((pid % num_pid_in_group) % group_size_m)
    pid_n = (pid % num_pid_in_group) // group_size_m

    offs_am = (pid_m * BLOCK_M + tl.arange(0, BLOCK_M)) % M
    offs_bn = (pid_n * BLOCK_N + tl.arange(0, BLOCK_N)) % N
    offs_k = tl.arange(0, BLOCK_K)
    a_ptrs = a_ptr + offs_am[:, None] * stride_am + offs_k[None, :] * stride_ak
    b_ptrs = b_ptr + offs_k[:, None] * stride_bk + offs_bn[None, :] * stride_bn

    acc = tl.zeros((BLOCK_M, BLOCK_N), dtype=tl.float32)
    for kk in range(0, tl.cdiv(K, BLOCK_K)):
        a = tl.load(a_ptrs, mask=offs_k[None, :] < K - kk * BLOCK_K, other=0.0)
        b = tl.load(b_ptrs, mask=offs_k[:, None] < K - kk * BLOCK_K, other=0.0)
        acc = tl.dot(a, b, acc)
        a_ptrs += BLOCK_K * stride_ak
        b_ptrs += BLOCK_K * stride_bk

    c = acc.to(c_ptr.dtype.element_ty)
    offs_cm = pid_m * BLOCK_M + tl.arange(0, BLOCK_M)
    offs_cn = pid_n * BLOCK_N + tl.arange(0, BLOCK_N)
    c_ptrs = c_ptr + offs_cm[:, None] * stride_cm + offs_cn[None, :] * stride_cn
    mask = (offs_cm[:, None] < M) & (offs_cn[None, :] < N)
    tl.store(c_ptrs, c, mask=mask)

# config = {"BLOCK_K": 64, "BLOCK_M": 256, "BLOCK_N": 64, "GROUP_M": 8, "arch": "sm_80", "dtype": "fp32", "num_ctas": 1, "num_stages": 3, "num_warps": 16}
# arch = sm_80


// ===== COMPILED SASS (sm_80) =====

	.target	sm_80

	.elftype	@"ET_EXEC"


//--------------------- .note.nv.tkinfo           --------------------------
	.section	.note.nv.tkinfo,"",@"SHT_NOTE"
	.sectionflags	@"SHF_NOTE_NV_TKINFO"
	.tkinfo
        /*0018*/ 	.word	0x00000002
        /*0030*/ 	.string	""
        /*0030*/ 	.string	"ptxas"
        /*0030*/ 	.string	"Cuda compilation tools, release 13.0, V13.0.88"
        /*0030*/ 	.string	"Build cuda_13.0.r13.0/compiler.36424714_0"
        /*0030*/ 	.string	"-v  -suppress-debug-info  -lineinfo  -arch sm_80 "



//--------------------- .note.nv.cuinfo           --------------------------
	.section	.note.nv.cuinfo,"",@"SHT_NOTE"
	.sectionflags	@"SHF_NOTE_NV_CUINFO"
        /*0018*/ 	.short	0x0002
        /*001a*/ 	.short	0x0050
        /*001c*/ 	.short	0x0082
	.zero		2


//--------------------- .nv.info                  --------------------------
	.section	.nv.info,"",@"SHT_CUDA_INFO"
	.align	4


	//----- nvinfo : EIATTR_REGCOUNT
	.align		4
        /*0000*/ 	.byte	0x04, 0x2f
        /*0002*/ 	.short	(.L_1 - .L_0)
	.align		4
.L_0:
        /*0004*/ 	.word	index@(matmul_kernel)
        /*0008*/ 	.word	0x00000080


	//----- nvinfo : EIATTR_FRAME_SIZE
	.align		4
.L_1:
        /*000c*/ 	.byte	0x04, 0x11
        /*000e*/ 	.short	(.L_3 - .L_2)
	.align		4
.L_2:
        /*0010*/ 	.word	index@(matmul_kernel)
        /*0014*/ 	.word	0x00000008


	//----- nvinfo : EIATTR_MIN_STACK_SIZE
	.align		4
.L_3:
        /*0018*/ 	.byte	0x04, 0x12
        /*001a*/ 	.short	(.L_5 - .L_4)
	.align		4
.L_4:
        /*001c*/ 	.word	index@(matmul_kernel)
        /*0020*/ 	.word	0x00000008
.L_5:


//--------------------- .nv.info.matmul_kernel    --------------------------
	.section	.nv.info.matmul_kernel,"",@"SHT_CUDA_INFO"
	.sectionflags	@""
	.align	4


	//----- nvinfo : EIATTR_CUDA_API_VERSION
	.align		4
        /*0000*/ 	.byte	0x04, 0x37
        /*0002*/ 	.short	(.L_7 - .L_6)
.L_6:
        /*0004*/ 	.word	0x00000082


	//----- nvinfo : EIATTR_SW2861232_WAR
	.align		4
.L_7:
        /*0008*/ 	.byte	0x01, 0x35
	.zero		2


	//----- nvinfo : EIATTR_PARAM_CBANK
	.align		4
        /*000c*/ 	.byte	0x04, 0x0a
        /*000e*/ 	.short	(.L_9 - .L_8)
	.align		4
.L_8:
        /*0010*/ 	.word	index@(.nv.constant0.matmul_kernel)
        /*0014*/ 	.short	0x0160
        /*0016*/ 	.short	0x0050


	//----- nvinfo : EIATTR_CBANK_PARAM_SIZE
	.align		4
.L_9:
        /*0018*/ 	.byte	0x03, 0x19
        /*001a*/ 	.short	0x0050


	//----- nvinfo : EIATTR_KPARAM_INFO
	.align		4
        /*001c*/ 	.byte	0x04, 0x17
        /*001e*/ 	.short	(.L_11 - .L_10)
.L_10:
        /*0020*/ 	.word	0x00000000
        /*0024*/ 	.short	0x000d
        /*0026*/ 	.short	0x0048
        /*0028*/ 	.byte	0x00, 0xf4, 0x21, 0x00


	//----- nvinfo : EIATTR_KPARAM_INFO
	.align		4
.L_11:
        /*002c*/ 	.byte	0x04, 0x17
        /*002e*/ 	.short	(.L_13 - .L_12)
.L_12:
        /*0030*/ 	.word	0x00000000
        /*0034*/ 	.short	0x000c
        /*0036*/ 	.short	0x0040
        /*0038*/ 	.byte	0x00, 0xf4, 0x21, 0x00


	//----- nvinfo : EIATTR_KPARAM_INFO
	.align		4
.L_13:
        /*003c*/ 	.byte	0x04, 0x17
        /*003e*/ 	.short	(.L_15 - .L_14)
.L_14:
        /*0040*/ 	.word	0x00000000
        /*0044*/ 	.short	0x000b
        /*0046*/ 	.short	0x0038
        /*0048*/ 	.byte	0x00, 0xf0, 0x11, 0x00


	//----- nvinfo : EIATTR_KPARAM_INFO
	.align		4
.L_15:
        /*004c*/ 	.byte	0x04, 0x17
        /*004e*/ 	.short	(.L_17 - .L_16)
.L_16:
        /*0050*/ 	.word	0x00000000
        /*0054*/ 	.short	0x000a
        /*0056*/ 	.short	0x0034
        /*0058*/ 	.byte	0x00, 0xf0, 0x11, 0x00


	//----- nvinfo : EIATTR_KPARAM_INFO
	.align		4
.L_17:
        /*005c*/ 	.byte	0x04, 0x17
        /*005e*/ 	.short	(.L_19 - .L_18)
.L_18:
        /*0060*/ 	.word	0x00000000
        /*0064*/ 	.short	0x0009
        /*0066*/ 	.short	0x0030
        /*0068*/ 	.byte	0x00, 0xf0, 0x11, 0x00


	//----- nvinfo : EIATTR_KPARAM_INFO
	.align		4
.L_19:
        /*006c*/ 	.byte	0x04, 0x17
        /*006e*/ 	.short	(.L_21 - .L_20)
.L_20:
        /*0070*/ 	.word	0x00000000
        /*0074*/ 	.short	0x0008
        /*0076*/ 	.short	0x002c
        /*0078*/ 	.byte	0x00, 0xf0, 0x11, 0x00


	//----- nvinfo : EIATTR_KPARAM_INFO
	.align		4
.L_21:
        /*007c*/ 	.byte	0x04, 0x17
        /*007e*/ 	.short	(.L_23 - .L_22)
.L_22:
        /*0080*/ 	.word	0x00000000
        /*0084*/ 	.short	0x0007
        /*0086*/ 	.short	0x0028
        /*0088*/ 	.byte	0x00, 0xf0, 0x11, 0x00


	//----- nvinfo : EIATTR_KPARAM_INFO
	.align		4
.L_23:
        /*008c*/ 	.byte	0x04, 0x17
        /*008e*/ 	.short	(.L_25 - .L_24)
.L_24:
        /*0090*/ 	.word	0x00000000
        /*0094*/ 	.short	0x0006
        /*0096*/ 	.short	0x0024
        /*0098*/ 	.byte	0x00, 0xf0, 0x11, 0x00


	//----- nvinfo : EIATTR_KPARAM_INFO
	.align		4
.L_25:
        /*009c*/ 	.byte	0x04, 0x17
        /*009e*/ 	.short	(.L_27 - .L_26)
.L_26:
        /*00a0*/ 	.word	0x00000000
        /*00a4*/ 	.short	0x0005
        /*00a6*/ 	.short	0x0020
        /*00a8*/ 	.byte	0x00, 0xf0, 0x11, 0x00


	//----- nvinfo : EIATTR_KPARAM_INFO
	.align		4
.L_27:
        /*00ac*/ 	.byte	0x04, 0x17
        /*00ae*/ 	.short	(.L_29 - .L_28)
.L_28:
        /*00b0*/ 	.word	0x00000000
        /*00b4*/ 	.short	0x0004
        /*00b6*/ 	.short	0x001c
        /*00b8*/ 	.byte	0x00, 0xf0, 0x11, 0x00


	//----- nvinfo : EIATTR_KPARAM_INFO
	.align		4
.L_29:
        /*00bc*/ 	.byte	0x04, 0x17
        /*00be*/ 	.short	(.L_31 - .L_30)
.L_30:
        /*00c0*/ 	.word	0x00000000
        /*00c4*/ 	.short	0x0003
        /*00c6*/ 	.short	0x0018
        /*00c8*/ 	.byte	0x00, 0xf0, 0x11, 0x00


	//----- nvinfo : EIATTR_KPARAM_INFO
	.align		4
.L_31:
        /*00cc*/ 	.byte	0x04, 0x17
        /*00ce*/ 	.short	(.L_33 - .L_32)
.L_32:
        /*00d0*/ 	.word	0x00000000
        /*00d4*/ 	.short	0x0002
        /*00d6*/ 	.short	0x0010
        /*00d8*/ 	.byte	0x00, 0xf4, 0x21, 0x00


	//----- nvinfo : EIATTR_KPARAM_INFO
	.align		4
.L_33:
        /*00dc*/ 	.byte	0x04, 0x17
        /*00de*/ 	.short	(.L_35 - .L_34)
.L_34:
        /*00e0*/ 	.word	0x00000000
        /*00e4*/ 	.short	0x0001
        /*00e6*/ 	.short	0x0008
        /*00e8*/ 	.byte	0x00, 0xf4, 0x21, 0x00


	//----- nvinfo : EIATTR_KPARAM_INFO
	.align		4
.L_35:
        /*00ec*/ 	.byte	0x04, 0x17
        /*00ee*/ 	.short	(.L_37 - .L_36)
.L_36:
        /*00f0*/ 	.word	0x00000000
        /*00f4*/ 	.short	0x0000
        /*00f6*/ 	.short	0x0000
        /*00f8*/ 	.byte	0x00, 0xf4, 0x21, 0x00


	//----- nvinfo : EIATTR_MAXREG_COUNT
	.align		4
.L_37:
        /*00fc*/ 	.byte	0x03, 0x1b
        /*00fe*/ 	.short	0x0080


	//----- nvinfo : EIATTR_NUM_BARRIERS
	.align		4
        /*0100*/ 	.byte	0x02, 0x4c
        /*0102*/ 	.byte	0x01
	.zero		1


	//----- nvinfo : EIATTR_ANNOTATIONS
	.align		4
        /*0104*/ 	.byte	0x04, 0x55
        /*0106*/ 	.short	(.L_39 - .L_38)


	//   ....[0]....
.L_38:
        /*0108*/ 	.word	0x00000001
        /*010c*/ 	.byte	0x30, 0x09, 0x00, 0x00, 0x01, 0x00, 0x00, 0x00, 0x70, 0x60, 0x00, 0x00


	//----- nvinfo : EIATTR_MERCURY_ISA_VERSION
	.align		4
.L_39:
        /*0118*/ 	.byte	0x03, 0x5f
        /*011a*/ 	.short	0x0000


	//----- nvinfo : EIATTR_EXIT_INSTR_OFFSETS
	.align		4
        /*011c*/ 	.byte	0x04, 0x1c
        /*011e*/ 	.short	(.L_41 - .L_40)


	//   ....[0]....
.L_40:
        /*0120*/ 	.word	0x00007000


	//   ....[1]....
        /*0124*/ 	.word	0x00007020


	//----- nvinfo : EIATTR_REQNTID
	.align		4
.L_41:
        /*0128*/ 	.byte	0x04, 0x10
        /*012a*/ 	.short	(.L_43 - .L_42)
.L_42:
        /*012c*/ 	.word	0x00000200
        /*0130*/ 	.word	0x00000001
        /*0134*/ 	.word	0x00000001
.L_43:


//--------------------- .nv.callgraph             --------------------------
	.section	.nv.callgraph,"",@"SHT_CUDA_CALLGRAPH"
	.align	4
	.sectionentsize	8
	.align		4
        /*0000*/ 	.word	0x00000000
	.align		4
        /*0004*/ 	.word	0xffffffff
	.align		4
        /*0008*/ 	.word	0x00000000
	.align		4
        /*000c*/ 	.word	0xfffffffe
	.align		4
        /*0010*/ 	.word	0x00000000
	.align		4
        /*0014*/ 	.word	0xfffffffd
	.align		4
        /*0018*/ 	.word	0x00000000
	.align		4
        /*001c*/ 	.word	0xfffffffc


//--------------------- .nv.rel.action            --------------------------
	.section	.nv.rel.action,"",@"SHT_CUDA_RELOCINFO"
	.align	8
	.sectionentsize	8
        /*0000*/ 	.byte	0x73, 0x00, 0x00, 0x00, 0x00, 0x00, 0x00, 0x00, 0x00, 0x00, 0x00, 0x11, 0x25, 0x00, 0x05, 0x36


//--------------------- .nv.constant0.matmul_kernel --------------------------
	.section	.nv.constant0.matmul_kernel,"a",@progbits
	.sectionflags	@""
	.align	4
.nv.constant0.matmul_kernel:
	.zero		432


//--------------------- .text.matmul_kernel       --------------------------
	.section	.text.matmul_kernel,"ax",@progbits
	.sectioninfo	@"SHI_REGISTERS=128"
	.align	128
        .global         matmul_kernel
        .type           matmul_kernel,@function
        .size           matmul_kernel,(.L_x_3 - matmul_kernel)
        .other          matmul_kernel,@"STO_CUDA_ENTRY STV_DEFAULT"
matmul_kernel:
.text.matmul_kernel:
[----:B------:R-:W-:Y:S02]  /*0000*/  IMAD.MOV.U32 R1, RZ, RZ, c[0x0][0x28] ;  /* 0x00000a00ff017624 */ /* 0x000fe400078e00ff */
[----:B------:R-:W-:Y:S01]  /*0010*/  IMAD.MOV.U32 R0, RZ, RZ, c[0x0][0x17c] ;  /* 0x00005f00ff007624 */ /* 0x000fe200078e00ff */
[----:B------:R-:W1:Y:S01]  /*0020*/  S2R R5, SR_CTAID.X ;  /* 0x0000000000057919 */ /* 0x000e620000002500 */
[----:B------:R-:W-:Y:S01]  /*0030*/  IABS R16, c[0x0][0x17c] ;  /* 0x00005f0000107a13 */ /* 0x000fe20000000000 */
[----:B------:R-:W-:Y:S01]  /*0040*/  UMOV UR5, 0x3f ;  /* 0x0000003f00057882 */ /* 0x000fe20000000000 */
[----:B------:R-:W-:Y:S01]  /*0050*/  IMAD.MOV.U32 R41, RZ, RZ, c[0x0][0x188] ;  /* 0x00006200ff297624 */ /* 0x000fe200078e00ff */
[----:B------:R-:W-:Y:S01]  /*0060*/  IADD3 R0, R0, 0x3f, RZ ;  /* 0x0000003f00007810 */ /* 0x000fe20007ffe0ff */
[----:B------:R-:W2:Y:S01]  /*0070*/  S2R R70, SR_TID.X ;  /* 0x0000000000467919 */ /* 0x000ea20000002100 */
[----:B------:R-:W-:Y:S01]  /*0080*/  ULDC UR9, c[0x0][0x180] ;  /* 0x0000600000097ab9 */ /* 0x000fe20000000800 */
[----:B------:R-:W-:Y:S01]  /*0090*/  IADD3 R1, R1, -0x8, RZ ;  /* 0xfffffff801017810 */ /* 0x000fe20007ffe0ff */
[----:B------:R-:W-:Y:S01]  /*00a0*/  UIADD3 UR5, UR5, UR9, URZ ;  /* 0x0000000905057290 */ /* 0x000fe2000fffe03f */
[----:B------:R-:W-:Y:S01]  /*00b0*/  SHF.R.S32.HI R3, RZ, 0x1f, R0 ;  /* 0x0000001fff037819 */ /* 0x000fe20000011400 */
[----:B------:R-:W-:-:S02]  /*00c0*/  ULDC.64 UR14, c[0x0][0x118] ;  /* 0x00004600000e7ab9 */ /* 0x000fc40000000a00 */
[----:B------:R-:W-:Y:S01]  /*00d0*/  UISETP.GT.AND UP0, UPT, UR5, 0x3f, UPT ;  /* 0x0000003f0500788c */ /* 0x000fe2000bf04270 */
[----:B------:R-:W-:Y:S01]  /*00e0*/  LEA.HI R3, R3, R0, RZ, 0x6 ;  /* 0x0000000003037211 */ /* 0x000fe200078f30ff */
[----:B------:R-:W-:Y:S02]  /*00f0*/  ULDC.64 UR6, c[0x0][0x188] ;  /* 0x0000620000067ab9 */ /* 0x000fe40000000a00 */
[----:B------:R-:W-:Y:S01]  /*0100*/  USEL UR4, URZ, 0x4, !UP0 ;  /* 0x000000043f047887 */ /* 0x000fe2000c000000 */
[----:B------:R-:W-:Y:S01]  /*0110*/  SHF.R.S32.HI R3, RZ, 0x6, R3 ;  /* 0x00000006ff037819 */ /* 0x000fe20000011403 */
[----:B------:R-:W-:Y:S02]  /*0120*/  UISETP.GT.AND UP0, UPT, UR5, 0x7f, UPT ;  /* 0x0000007f0500788c */ /* 0x000fe4000bf04270 */
[----:B------:R-:W-:Y:S02]  /*0130*/  USHF.L.U32 UR6, UR6, 0x6, URZ ;  /* 0x0000000606067899 */ /* 0x000fe4000800063f */
[----:B------:R-:W-:Y:S01]  /*0140*/  IMAD.SHL.U32 R4, R3, 0x8, RZ ;  /* 0x0000000803047824 */ /* 0x000fe200078e00ff */
[----:B------:R-:W-:Y:S01]  /*0150*/  USHF.L.U32 UR7, UR7, 0x6, URZ ;  /* 0x0000000607077899 */ /* 0x000fe2000800063f */
[----:B-1----:R-:W-:Y:S01]  /*0160*/  IABS R8, R5 ;  /* 0x0000000500087213 */ /* 0x002fe20000000000 */
[----:B------:R-:W-:Y:S01]  /*0170*/  IMAD.U32 R101, RZ, RZ, UR4 ;  /* 0x00000004ff657e24 */ /* 0x000fe2000f8e00ff */
[----:B------:R-:W-:Y:S01]  /*0180*/  UIADD3 UR4, UR9, -0x40, URZ ;  /* 0xffffffc009047890 */ /* 0x000fe2000fffe03f */
[----:B------:R-:W-:-:S02]  /*0190*/  IABS R7, R4 ;  /* 0x0000000400077213 */ /* 0x000fc40000000000 */
[----:B------:R-:W-:Y:S02]  /*01a0*/  IABS R10, R4 ;  /* 0x00000004000a7213 */ /* 0x000fe40000000000 */
[----:B------:R-:W1:Y:S01]  /*01b0*/  I2F.RP R0, R7 ;  /* 0x0000000700007306 */ /* 0x000e620000209400 */
[C---:B--2---:R-:W-:Y:S02]  /*01c0*/  LOP3.LUT R113, R70.reuse, 0x1ff, RZ, 0xc0, !PT ;  /* 0x000001ff46717812 */ /* 0x044fe400078ec0ff */
[----:B------:R-:W-:-:S03]  /*01d0*/  LOP3.LUT R121, R70, 0x3f, RZ, 0xc0, !PT ;  /* 0x0000003f46797812 */ /* 0x000fc600078ec0ff */
[----:B------:R-:W-:Y:S02]  /*01e0*/  IMAD.SHL.U32 R84, R113, 0x4, RZ ;  /* 0x0000000471547824 */ /* 0x000fe400078e00ff */
[----:B-1----:R-:W1:Y:S02]  /*01f0*/  MUFU.RCP R0, R0 ;  /* 0x0000000000007308 */ /* 0x002e640000001000 */
[----:B-1----:R-:W-:Y:S01]  /*0200*/  IADD3 R2, R0, 0xffffffe, RZ ;  /* 0x0ffffffe00027810 */ /* 0x002fe20007ffe0ff */
[----:B------:R-:W-:-:S05]  /*0210*/  IMAD.MOV R0, RZ, RZ, -R10 ;  /* 0x000000ffff007224 */ /* 0x000fca00078e0a0a */
[----:B------:R1:W2:Y:S02]  /*0220*/  F2I.FTZ.U32.TRUNC.NTZ R3, R2 ;  /* 0x0000000200037305 */ /* 0x0002a4000021f000 */
[----:B-1----:R-:W-:Y:S02]  /*0230*/  IMAD.MOV.U32 R2, RZ, RZ, RZ ;  /* 0x000000ffff027224 */ /* 0x002fe400078e00ff */
[----:B--2---:R-:W-:-:S04]  /*0240*/  IMAD.MOV R6, RZ, RZ, -R3 ;  /* 0x000000ffff067224 */ /* 0x004fc800078e0a03 */
[----:B------:R-:W-:Y:S02]  /*0250*/  IMAD R9, R6, R7, RZ ;  /* 0x0000000706097224 */ /* 0x000fe400078e02ff */
[----:B------:R-:W-:Y:S02]  /*0260*/  IMAD.MOV.U32 R6, RZ, RZ, R8 ;  /* 0x000000ffff067224 */ /* 0x000fe400078e0008 */
[----:B------:R-:W-:Y:S01]  /*0270*/  IMAD.HI.U32 R3, R3, R9, R2 ;  /* 0x0000000903037227 */ /* 0x000fe200078e0002 */
[----:B------:R-:W-:-:S05]  /*0280*/  LOP3.LUT R9, R70, 0xff, RZ, 0xc0, !PT ;  /* 0x000000ff46097812 */ /* 0x000fca00078ec0ff */
[----:B------:R-:W-:-:S04]  /*0290*/  IMAD.HI.U32 R3, R3, R6, RZ ;  /* 0x0000000603037227 */ /* 0x000fc800078e00ff */
[----:B------:R-:W-:-:S05]  /*02a0*/  IMAD R0, R3, R0, R6 ;  /* 0x0000000003007224 */ /* 0x000fca00078e0206 */
[----:B------:R-:W-:-:S13]  /*02b0*/  ISETP.GT.U32.AND P1, PT, R7, R0, PT ;  /* 0x000000000700720c */ /* 0x000fda0003f24070 */
[----:B------:R-:W-:Y:S01]  /*02c0*/  @!P1 IMAD.IADD R0, R0, 0x1, -R7 ;  /* 0x0000000100009824 */ /* 0x000fe200078e0a07 */
[----:B------:R-:W-:Y:S02]  /*02d0*/  @!P1 IADD3 R3, R3, 0x1, RZ ;  /* 0x0000000103039810 */ /* 0x000fe40007ffe0ff */
[----:B------:R-:W-:Y:S02]  /*02e0*/  ISETP.NE.AND P1, PT, R4, RZ, PT ;  /* 0x000000ff0400720c */ /* 0x000fe40003f25270 */
[----:B------:R-:W-:Y:S02]  /*02f0*/  ISETP.GE.U32.AND P0, PT, R0, R7, PT ;  /* 0x000000070000720c */ /* 0x000fe40003f06070 */
[----:B------:R-:W-:Y:S01]  /*0300*/  LOP3.LUT R0, R5, R4, RZ, 0x3c, !PT ;  /* 0x0000000405007212 */ /* 0x000fe200078e3cff */
[----:B------:R-:W1:Y:S03]  /*0310*/  I2F.RP R7, R16 ;  /* 0x0000001000077306 */ /* 0x000e660000209400 */
[----:B------:R-:W-:Y:S01]  /*0320*/  ISETP.GE.AND P2, PT, R0, RZ, PT ;  /* 0x000000ff0000720c */ /* 0x000fe20003f46270 */
[----:B------:R-:W-:-:S05]  /*0330*/  IMAD.MOV.U32 R0, RZ, RZ, c[0x0][0x178] ;  /* 0x00005e00ff007624 */ /* 0x000fca00078e00ff */
[----:B------:R-:W-:Y:S02]  /*0340*/  IADD3 R0, R0, 0xff, RZ ;  /* 0x000000ff00007810 */ /* 0x000fe40007ffe0ff */
[----:B------:R-:W-:-:S05]  /*0350*/  @P0 IADD3 R3, R3, 0x1, RZ ;  /* 0x0000000103030810 */ /* 0x000fca0007ffe0ff */
[----:B------:R-:W-:Y:S01]  /*0360*/  IMAD.MOV.U32 R2, RZ, RZ, R3 ;  /* 0x000000ffff027224 */ /* 0x000fe200078e0003 */
[----:B------:R-:W-:Y:S01]  /*0370*/  SHF.R.S32.HI R3, RZ, 0x1f, R0 ;  /* 0x0000001fff037819 */ /* 0x000fe20000011400 */
[----:B-1----:R-:W1:Y:S02]  /*0380*/  MUFU.RCP R7, R7 ;  /* 0x0000000700077308 */ /* 0x002e640000001000 */
[----:B------:R-:W-:Y:S01]  /*0390*/  @!P2 IMAD.MOV R2, RZ, RZ, -R2 ;  /* 0x000000ffff02a224 */ /* 0x000fe200078e0a02 */
[----:B------:R-:W-:Y:S02]  /*03a0*/  @!P1 LOP3.LUT R2, RZ, R4, RZ, 0x33, !PT ;  /* 0x00000004ff029212 */ /* 0x000fe400078e33ff */
[----:B------:R-:W-:-:S03]  /*03b0*/  LEA.HI R3, R3, R0, RZ, 0x8 ;  /* 0x0000000003037211 */ /* 0x000fc600078f40ff */
[----:B------:R-:W-:Y:S02]  /*03c0*/  IMAD.SHL.U32 R10, R2, 0x8, RZ ;  /* 0x00000008020a7824 */ /* 0x000fe400078e00ff */
[----:B------:R-:W-:-:S03]  /*03d0*/  IMAD.MOV R2, RZ, RZ, -R2 ;  /* 0x000000ffff027224 */ /* 0x000fc600078e0a02 */
[----:B------:R-:W-:Y:S01]  /*03e0*/  LEA.HI.SX32 R3, R3, -R10, 0x18 ;  /* 0x8000000a03037211 */ /* 0x000fe200078fc2ff */
[----:B------:R-:W-:Y:S02]  /*03f0*/  IMAD R12, R4, R2, R5 ;  /* 0x00000002040c7224 */ /* 0x000fe400078e0205 */
[----:B------:R-:W-:Y:S01]  /*0400*/  IMAD.MOV.U32 R2, RZ, RZ, RZ ;  /* 0x000000ffff027224 */ /* 0x000fe200078e00ff */
[----:B------:R-:W-:Y:S02]  /*0410*/  IMNMX R13, R3, 0x8, PT ;  /* 0x00000008030d7817 */ /* 0x000fe40003800200 */
[----:B------:R-:W-:Y:S02]  /*0420*/  IABS R4, R12 ;  /* 0x0000000c00047213 */ /* 0x000fe40000000000 */
[----:B------:R-:W-:Y:S02]  /*0430*/  IABS R11, R13 ;  /* 0x0000000d000b7213 */ /* 0x000fe40000000000 */
[----:B-1----:R-:W-:-:S02]  /*0440*/  IADD3 R7, R7, 0xffffffe, RZ ;  /* 0x0ffffffe07077810 */ /* 0x002fc40007ffe0ff */
[----:B------:R-:W1:Y:S08]  /*0450*/  I2F.RP R0, R11 ;  /* 0x0000000b00007306 */ /* 0x000e700000209400 */
[----:B------:R-:W-:Y:S08]  /*0460*/  F2I.FTZ.U32.TRUNC.NTZ R7, R7 ;  /* 0x0000000700077305 */ /* 0x000ff0000021f000 */
[----:B-1----:R-:W1:Y:S02]  /*0470*/  MUFU.RCP R0, R0 ;  /* 0x0000000000007308 */ /* 0x002e640000001000 */
[----:B-1----:R-:W-:-:S02]  /*0480*/  IADD3 R3, R0, 0xffffffe, RZ ;  /* 0x0ffffffe00037810 */ /* 0x002fc40007ffe0ff */
[----:B------:R-:W-:-:S04]  /*0490*/  IABS R0, R13 ;  /* 0x0000000d00007213 */ /* 0x000fc80000000000 */
[----:B------:R-:W1:Y:S01]  /*04a0*/  F2I.FTZ.U32.TRUNC.NTZ R3, R3 ;  /* 0x0000000300037305 */ /* 0x000e62000021f000 */
[----:B------:R-:W-:Y:S02]  /*04b0*/  IMAD.MOV R0, RZ, RZ, -R0 ;  /* 0x000000ffff007224 */ /* 0x000fe400078e0a00 */
[----:B-1----:R-:W-:-:S04]  /*04c0*/  IMAD.MOV R6, RZ, RZ, -R3 ;  /* 0x000000ffff067224 */ /* 0x002fc800078e0a03 */
[----:B------:R-:W-:-:S04]  /*04d0*/  IMAD R5, R6, R11, RZ ;  /* 0x0000000b06057224 */ /* 0x000fc800078e02ff */
[----:B------:R-:W-:Y:S01]  /*04e0*/  IMAD.HI.U32 R2, R3, R5, R2 ;  /* 0x0000000503027227 */ /* 0x000fe200078e0002 */
[----:B------:R-:W-:-:S03]  /*04f0*/  IABS R3, c[0x0][0x178] ;  /* 0x00005e0000037a13 */ /* 0x000fc60000000000 */
[----:B------:R-:W-:Y:S01]  /*0500*/  IMAD.MOV.U32 R5, RZ, RZ, R4 ;  /* 0x000000ffff057224 */ /* 0x000fe200078e0004 */
[----:B------:R-:W1:Y:S03]  /*0510*/  I2F.RP R6, R3 ;  /* 0x0000000300067306 */ /* 0x000e660000209400 */
[----:B------:R-:W-:-:S04]  /*0520*/  IMAD.HI.U32 R4, R2, R5, RZ ;  /* 0x0000000502047227 */ /* 0x000fc800078e00ff */
[----:B------:R-:W-:Y:S01]  /*0530*/  IMAD R2, R4, R0, R5 ;  /* 0x0000000004027224 */ /* 0x000fe200078e0205 */
[----:B------:R-:W-:Y:S01]  /*0540*/  SHF.R.S32.HI R0, RZ, 0x8, R70 ;  /* 0x00000008ff007819 */ /* 0x000fe20000011446 */
[----:B------:R-:W-:-:S03]  /*0550*/  IMAD.SHL.U32 R5, R9, 0x4, RZ ;  /* 0x0000000409057824 */ /* 0x000fc600078e00ff */
[----:B------:R-:W-:Y:S02]  /*0560*/  ISETP.GT.U32.AND P1, PT, R11, R2, PT ;  /* 0x000000020b00720c */ /* 0x000fe40003f24070 */
[----:B------:R-:W-:Y:S01]  /*0570*/  SGXT R0, R0, 0x1 ;  /* 0x000000010000781a */ /* 0x000fe20000000200 */
[----:B-1----:R-:W1:Y:S03]  /*0580*/  MUFU.RCP R6, R6 ;  /* 0x0000000600067308 */ /* 0x002e660000001000 */
[----:B------:R-:W-:Y:S02]  /*0590*/  LOP3.LUT R0, R5, 0x420, R0, 0x78, !PT ;  /* 0x0000042005007812 */ /* 0x000fe400078e7800 */
[----:B------:R-:W-:Y:S02]  /*05a0*/  LOP3.LUT R5, R12, R13, RZ, 0x3c, !PT ;  /* 0x0000000d0c057212 */ /* 0x000fe400078e3cff */
[----:B------:R-:W-:-:S02]  /*05b0*/  LOP3.LUT R87, R0, 0x40, RZ, 0x3c, !PT ;  /* 0x0000004000577812 */ /* 0x000fc400078e3cff */
[----:B------:R-:W-:Y:S01]  /*05c0*/  ISETP.GE.AND P2, PT, R5, RZ, PT ;  /* 0x000000ff0500720c */ /* 0x000fe20003f46270 */
[----:B------:R-:W-:Y:S01]  /*05d0*/  @!P1 IMAD.IADD R2, R2, 0x1, -R11 ;  /* 0x0000000102029824 */ /* 0x000fe200078e0a0b */
[----:B------:R-:W-:Y:S02]  /*05e0*/  LOP3.LUT R5, R70, 0x1c0, RZ, 0xc0, !PT ;  /* 0x000001c046057812 */ /* 0x000fe400078ec0ff */
[----:B------:R-:W-:Y:S02]  /*05f0*/  @!P1 IADD3 R4, R4, 0x1, RZ ;  /* 0x0000000104049810 */ /* 0x000fe40007ffe0ff */
[----:B------:R-:W-:Y:S02]  /*0600*/  ISETP.GE.U32.AND P0, PT, R2, R11, PT ;  /* 0x0000000b0200720c */ /* 0x000fe40003f06070 */
[----:B-1----:R-:W-:Y:S02]  /*0610*/  IADD3 R6, R6, 0xffffffe, RZ ;  /* 0x0ffffffe06067810 */ /* 0x002fe40007ffe0ff */
[----:B------:R-:W-:-:S02]  /*0620*/  ISETP.NE.AND P1, PT, R13, RZ, PT ;  /* 0x000000ff0d00720c */ /* 0x000fc40003f25270 */
[----:B------:R-:W-:Y:S02]  /*0630*/  SHF.R.U32.HI R11, RZ, 0x2, R5 ;  /* 0x00000002ff0b7819 */ /* 0x000fe40000011605 */
[----:B------:R-:W1:Y:S01]  /*0640*/  F2I.FTZ.U32.TRUNC.NTZ R5, R6 ;  /* 0x0000000600057305 */ /* 0x000e62000021f000 */
[----:B------:R-:W-:Y:S02]  /*0650*/  SHF.R.U32.HI R2, RZ, 0x8, R70 ;  /* 0x00000008ff027819 */ /* 0x000fe40000011646 */
[----:B------:R-:W-:Y:S01]  /*0660*/  LOP3.LUT R84, R84, R11, RZ, 0x3c, !PT ;  /* 0x0000000b54547212 */ /* 0x000fe200078e3cff */
[----:B------:R-:W-:Y:S01]  /*0670*/  IMAD.MOV R11, RZ, RZ, -R7 ;  /* 0x000000ffff0b7224 */ /* 0x000fe200078e0a07 */
[----:B------:R-:W-:Y:S02]  /*0680*/  @P0 IADD3 R4, R4, 0x1, RZ ;  /* 0x0000000104040810 */ /* 0x000fe40007ffe0ff */
[----:B------:R-:W-:-:S03]  /*0690*/  SGXT.U32 R2, R2, 0x1 ;  /* 0x000000010202781a */ /* 0x000fc60000000000 */
[----:B------:R-:W-:Y:S01]  /*06a0*/  IMAD.MOV.U32 R81, RZ, RZ, R4 ;  /* 0x000000ffff517224 */ /* 0x000fe200078e0004 */
[C---:B------:R-:W-:Y:S01]  /*06b0*/  ISETP.GE.AND P0, PT, R2.reuse, c[0x0][0x180], PT ;  /* 0x0000600002007a0c */ /* 0x040fe20003f06270 */
[C---:B------:R-:W-:Y:S01]  /*06c0*/  IMAD R119, R2.reuse, c[0x0][0x188], RZ ;  /* 0x0000620002777a24 */ /* 0x040fe200078e02ff */
[----:B------:R-:W-:Y:S01]  /*06d0*/  LOP3.LUT R75, R2, 0x4, RZ, 0xfc, !PT ;  /* 0x00000004024b7812 */ /* 0x000fe200078efcff */
[----:B------:R-:W-:Y:S01]  /*06e0*/  @!P2 IMAD.MOV R81, RZ, RZ, -R81 ;  /* 0x000000ffff51a224 */ /* 0x000fe200078e0a51 */
[----:B------:R-:W-:Y:S01]  /*06f0*/  @!P1 LOP3.LUT R81, RZ, R13, RZ, 0x33, !PT ;  /* 0x0000000dff519212 */ /* 0x000fe200078e33ff */
[----:B-1----:R-:W-:Y:S01]  /*0700*/  IMAD.MOV R6, RZ, RZ, -R5 ;  /* 0x000000ffff067224 */ /* 0x002fe200078e0a05 */
[----:B------:R-:W-:Y:S01]  /*0710*/  SEL R4, R101, RZ, !P0 ;  /* 0x000000ff65047207 */ /* 0x000fe20004000000 */
[----:B------:R-:W-:Y:S01]  /*0720*/  IMAD R105, R41, 0x2, R119 ;  /* 0x0000000229697824 */ /* 0x000fe200078e0277 */
[----:B------:R-:W-:Y:S01]  /*0730*/  ISETP.GE.AND P0, PT, R75, c[0x0][0x180], PT ;  /* 0x000060004b007a0c */ /* 0x000fe20003f06270 */
[----:B------:R-:W-:Y:S01]  /*0740*/  IMAD.MOV R8, RZ, RZ, -R81 ;  /* 0x000000ffff087224 */ /* 0x000fe200078e0a51 */
[----:B------:R-:W-:Y:S01]  /*0750*/  ISETP.NE.U32.AND P3, PT, R4, RZ, PT ;  /* 0x000000ff0400720c */ /* 0x000fe20003f65070 */
[----:B------:R-:W-:Y:S01]  /*0760*/  IMAD.SHL.U32 R81, R81, 0x40, RZ ;  /* 0x0000004051517824 */ /* 0x000fe200078e00ff */
[----:B------:R-:W-:Y:S01]  /*0770*/  SHF.R.U32.HI R4, RZ, 0x6, R70 ;  /* 0x00000006ff047819 */ /* 0x000fe20000011646 */
[----:B------:R-:W-:Y:S01]  /*0780*/  IMAD R8, R13, R8, R12 ;  /* 0x000000080d087224 */ /* 0x000fe200078e020c */
[----:B------:R-:W-:Y:S01]  /*0790*/  SEL R14, R101, RZ, !P0 ;  /* 0x000000ff650e7207 */ /* 0x000fe20004000000 */
[----:B------:R-:W-:Y:S01]  /*07a0*/  IMAD.MOV.U32 R12, RZ, RZ, R6 ;  /* 0x000000ffff0c7224 */ /* 0x000fe200078e0006 */
[----:B------:R-:W-:Y:S01]  /*07b0*/  SGXT.U32 R4, R4, 0x3 ;  /* 0x000000030404781a */ /* 0x000fe20000000000 */
[----:B------:R-:W-:Y:S01]  /*07c0*/  IMAD R13, R11, R16, RZ ;  /* 0x000000100b0d7224 */ /* 0x000fe200078e02ff */
[----:B------:R-:W-:Y:S01]  /*07d0*/  ISETP.NE.U32.AND P1, PT, R14, RZ, PT ;  /* 0x000000ff0e00720c */ /* 0x000fe20003f25070 */
[----:B------:R-:W-:Y:S01]  /*07e0*/  IMAD.MOV.U32 R6, RZ, RZ, RZ ;  /* 0x000000ffff067224 */ /* 0x000fe200078e00ff */
[----:B------:R-:W-:Y:S01]  /*07f0*/  LOP3.LUT R74, R2, 0x8, RZ, 0xfc, !PT ;  /* 0x00000008024a7812 */ /* 0x000fe200078efcff */
[----:B------:R-:W-:Y:S01]  /*0800*/  IMAD R11, R12, R3, RZ ;  /* 0x000000030c0b7224 */ /* 0x000fe200078e02ff */
[----:B------:R-:W-:Y:S01]  /*0810*/  LOP3.LUT R73, R2, 0xc, RZ, 0xfc, !PT ;  /* 0x0000000c02497812 */ /* 0x000fe200078efcff */
[----:B------:R-:W-:Y:S01]  /*0820*/  IMAD.HI.U32 R7, R7, R13, R6 ;  /* 0x0000000d07077227 */ /* 0x000fe200078e0006 */
[----:B------:R-:W-:-:S02]  /*0830*/  LOP3.LUT R6, R81, R4, RZ, 0xfc, !PT ;  /* 0x0000000451067212 */ /* 0x000fc400078efcff */
[----:B------:R-:W-:Y:S01]  /*0840*/  LOP3.LUT R72, R2, 0x10, RZ, 0xfc, !PT ;  /* 0x0000001002487812 */ /* 0x000fe200078efcff */
[----:B------:R-:W-:Y:S01]  /*0850*/  IMAD.MOV.U32 R4, RZ, RZ, RZ ;  /* 0x000000ffff047224 */ /* 0x000fe200078e00ff */
[----:B------:R-:W-:Y:S01]  /*0860*/  LOP3.LUT R20, R6, 0x8, RZ, 0xfc, !PT ;  /* 0x0000000806147812 */ /* 0x000fe200078efcff */
[----:B------:R-:W-:Y:S01]  /*0870*/  IMAD.IADD R8, R10, 0x1, R8 ;  /* 0x000000010a087824 */ /* 0x000fe200078e0208 */
[C---:B------:R-:W-:Y:S01]  /*0880*/  LOP3.LUT R21, R6.reuse, 0x10, RZ, 0xfc, !PT ;  /* 0x0000001006157812 */ /* 0x040fe200078efcff */
[----:B------:R-:W-:Y:S01]  /*0890*/  IMAD.HI.U32 R4, R5, R11, R4 ;  /* 0x0000000b05047227 */ /* 0x000fe200078e0004 */
[----:B------:R-:W-:Y:S02]  /*08a0*/  IABS R11, R20 ;  /* 0x00000014000b7213 */ /* 0x000fe40000000000 */
[----:B------:R-:W-:Y:S01]  /*08b0*/  LOP3.LUT R22, R6, 0x18, RZ, 0xfc, !PT ;  /* 0x0000001806167812 */ /* 0x000fe200078efcff */
[----:B------:R-:W-:Y:S01]  /*08c0*/  IMAD R25, R8, 0x100, R9 ;  /* 0x0000010008197824 */ /* 0x000fe200078e0209 */
[----:B------:R-:W-:Y:S01]  /*08d0*/  IABS R12, R21 ;  /* 0x00000015000c7213 */ /* 0x000fe20000000000 */
[----:B------:R-:W-:Y:S01]  /*08e0*/  IMAD.HI.U32 R5, R7, R11, RZ ;  /* 0x0000000b07057227 */ /* 0x000fe200078e00ff */
[----:B------:R-:W-:-:S02]  /*08f0*/  IABS R14, R22 ;  /* 0x00000016000e7213 */ /* 0x000fc40000000000 */
[C---:B------:R-:W-:Y:S01]  /*0900*/  LOP3.LUT R23, R6.reuse, 0x20, RZ, 0xfc, !PT ;  /* 0x0000002006177812 */ /* 0x040fe200078efcff */
[C---:B------:R-:W-:Y:S01]  /*0910*/  IMAD.HI.U32 R8, R7.reuse, R12, RZ ;  /* 0x0000000c07087227 */ /* 0x040fe200078e00ff */
[----:B------:R-:W-:Y:S01]  /*0920*/  LOP3.LUT R24, R6, 0x28, RZ, 0xfc, !PT ;  /* 0x0000002806187812 */ /* 0x000fe200078efcff */
[----:B------:R1:W-:Y:S01]  /*0930*/  STL [R1], R25 ;  /* 0x0000001901007387 */ /* 0x0003e20000100800 */
[----:B------:R-:W-:Y:S01]  /*0940*/  IABS R17, R23 ;  /* 0x0000001700117213 */ /* 0x000fe20000000000 */
[----:B------:R-:W-:Y:S01]  /*0950*/  IMAD.MOV R5, RZ, RZ, -R5 ;  /* 0x000000ffff057224 */ /* 0x000fe200078e0a05 */
[----:B------:R-:W-:Y:S01]  /*0960*/  IABS R19, R24 ;  /* 0x0000001800137213 */ /* 0x000fe20000000000 */
[C---:B------:R-:W-:Y:S01]  /*0970*/  IMAD.HI.U32 R9, R7.reuse, R14, RZ ;  /* 0x0000000e07097227 */ /* 0x040fe200078e00ff */
[C---:B------:R-:W-:Y:S02]  /*0980*/  LOP3.LUT R71, R2.reuse, 0x14, RZ, 0xfc, !PT ;  /* 0x0000001402477812 */ /* 0x040fe400078efcff */
[C---:B------:R-:W-:Y:S01]  /*0990*/  LOP3.LUT R67, R2.reuse, 0x18, RZ, 0xfc, !PT ;  /* 0x0000001802437812 */ /* 0x040fe200078efcff */
[----:B------:R-:W-:Y:S01]  /*09a0*/  IMAD.MOV R13, RZ, RZ, -R8 ;  /* 0x000000ffff0d7224 */ /* 0x000fe200078e0a08 */
[----:B------:R-:W-:Y:S01]  /*09b0*/  LOP3.LUT R76, R2, 0x1c, RZ, 0xfc, !PT ;  /* 0x0000001c024c7812 */ /* 0x000fe200078efcff */
[----:B------:R-:W-:Y:S01]  /*09c0*/  IMAD R8, R16, R5, R11 ;  /* 0x0000000510087224 */ /* 0x000fe200078e020b */
[C---:B------:R-:W-:Y:S01]  /*09d0*/  LOP3.LUT R77, R2.reuse, 0x24, RZ, 0xfc, !PT ;  /* 0x00000024024d7812 */ /* 0x040fe200078efcff */
[----:B------:R-:W-:Y:S01]  /*09e0*/  IMAD.MOV R15, RZ, RZ, -R9 ;  /* 0x000000ffff0f7224 */ /* 0x000fe200078e0a09 */
[----:B------:R-:W-:Y:S01]  /*09f0*/  LOP3.LUT R124, R2, 0x3c, RZ, 0xfc, !PT ;  /* 0x0000003c027c7812 */ /* 0x000fe200078efcff */
[C---:B------:R-:W-:Y:S01]  /*0a00*/  IMAD R9, R16.reuse, R13, R12 ;  /* 0x0000000d10097224 */ /* 0x040fe200078e020c */
[----:B------:R-:W-:Y:S01]  /*0a10*/  ISETP.GT.U32.AND P0, PT, R16, R8, PT ;  /* 0x000000081000720c */ /* 0x000fe20003f04070 */
[----:B------:R-:W-:Y:S01]  /*0a20*/  IMAD.HI.U32 R10, R7, R17, RZ ;  /* 0x00000011070a7227 */ /* 0x000fe200078e00ff */
[----:B------:R-:W-:-:S02]  /*0a30*/  LOP3.LUT R78, R2, 0x16, RZ, 0xfc, !PT ;  /* 0x00000016024e7812 */ /* 0x000fc400078efcff */
[----:B------:R-:W-:Y:S01]  /*0a40*/  ISETP.GT.U32.AND P4, PT, R16, R9, PT ;  /* 0x000000091000720c */ /* 0x000fe20003f84070 */
[----:B------:R-:W-:Y:S01]  /*0a50*/  IMAD.MOV.U32 R12, RZ, RZ, R19 ;  /* 0x000000ffff0c7224 */ /* 0x000fe200078e0013 */
[----:B------:R-:W-:Y:S01]  /*0a60*/  LOP3.LUT R19, R6, 0x38, RZ, 0xfc, !PT ;  /* 0x0000003806137812 */ /* 0x000fe200078efcff */
[----:B------:R-:W-:Y:S01]  /*0a70*/  IMAD.MOV R18, RZ, RZ, -R10 ;  /* 0x000000ffff127224 */ /* 0x000fe200078e0a0a */
[C---:B------:R-:W-:Y:S01]  /*0a80*/  LOP3.LUT R125, R2.reuse, 0x3a, RZ, 0xfc, !PT ;  /* 0x0000003a027d7812 */ /* 0x040fe200078efcff */
[----:B------:R-:W-:Y:S01]  /*0a90*/  IMAD.HI.U32 R5, R7, R12, RZ ;  /* 0x0000000c07057227 */ /* 0x000fe200078e00ff */
[----:B------:R-:W-:-:S03]  /*0aa0*/  LOP3.LUT R123, R2, 0x3e, RZ, 0xfc, !PT ;  /* 0x0000003e027b7812 */ /* 0x000fc600078efcff */
[----:B------:R-:W-:Y:S01]  /*0ab0*/  IMAD R11, R16, R18, R17 ;  /* 0x00000012100b7224 */ /* 0x000fe200078e0211 */
[----:B------:R-:W-:Y:S01]  /*0ac0*/  LOP3.LUT R18, R6, 0x30, RZ, 0xfc, !PT ;  /* 0x0000003006127812 */ /* 0x000fe200078efcff */
[----:B------:R-:W-:Y:S01]  /*0ad0*/  IMAD.MOV R13, RZ, RZ, -R5 ;  /* 0x000000ffff0d7224 */ /* 0x000fe200078e0a05 */
[----:B------:R-:W-:Y:S01]  /*0ae0*/  IABS R17, R19 ;  /* 0x0000001300117213 */ /* 0x000fe20000000000 */
[C---:B------:R-:W-:Y:S01]  /*0af0*/  IMAD R10, R16.reuse, R15, R14 ;  /* 0x0000000f100a7224 */ /* 0x040fe200078e020e */
[----:B------:R-:W-:Y:S01]  /*0b00*/  IABS R14, R6 ;  /* 0x00000006000e7213 */ /* 0x000fe20000000000 */
[----:B------:R-:W-:Y:S01]  /*0b10*/  IMAD R12, R16, R13, R12 ;  /* 0x0000000d100c7224 */ /* 0x000fe200078e020c */
[----:B------:R-:W-:Y:S01]  /*0b20*/  IABS R15, R18 ;  /* 0x00000012000f7213 */ /* 0x000fe20000000000 */
[----:B------:R-:W-:Y:S01]  /*0b30*/  @!P0 IMAD.IADD R8, R8, 0x1, -R16 ;  /* 0x0000000108088824 */ /* 0x000fe200078e0a10 */
[C---:B------:R-:W-:Y:S01]  /*0b40*/  ISETP.GT.U32.AND P5, PT, R16.reuse, R11, PT ;  /* 0x0000000b1000720c */ /* 0x040fe20003fa4070 */
[----:B------:R-:W-:Y:S01]  /*0b50*/  IMAD.HI.U32 R5, R7, R14, RZ ;  /* 0x0000000e07057227 */ /* 0x000fe200078e00ff */
[----:B------:R-:W-:-:S02]  /*0b60*/  ISETP.GT.U32.AND P0, PT, R16, R12, PT ;  /* 0x0000000c1000720c */ /* 0x000fc40003f04070 */
[C---:B------:R-:W-:Y:S01]  /*0b70*/  ISETP.GT.U32.AND P6, PT, R16.reuse, R8, PT ;  /* 0x000000081000720c */ /* 0x040fe20003fc4070 */
[----:B------:R-:W-:Y:S01]  /*0b80*/  @!P4 IMAD.IADD R9, R9, 0x1, -R16 ;  /* 0x000000010909c824 */ /* 0x000fe200078e0a10 */
[----:B------:R-:W-:Y:S01]  /*0b90*/  ISETP.GT.U32.AND P2, PT, R16, R10, PT ;  /* 0x0000000a1000720c */ /* 0x000fe20003f44070 */
[----:B------:R-:W-:-:S03]  /*0ba0*/  IMAD.HI.U32 R13, R7, R15, RZ ;  /* 0x0000000f070d7227 */ /* 0x000fc600078e00ff */
[----:B------:R-:W-:Y:S01]  /*0bb0*/  ISETP.GT.U32.AND P4, PT, R16, R9, PT ;  /* 0x000000091000720c */ /* 0x000fe20003f84070 */
[----:B------:R-:W-:Y:S02]  /*0bc0*/  IMAD.MOV R5, RZ, RZ, -R5 ;  /* 0x000000ffff057224 */ /* 0x000fe400078e0a05 */
[----:B------:R-:W-:-:S04]  /*0bd0*/  IMAD.HI.U32 R7, R7, R17, RZ ;  /* 0x0000001107077227 */ /* 0x000fc800078e00ff */
[----:B------:R-:W-:Y:S02]  /*0be0*/  IMAD.MOV R13, RZ, RZ, -R13 ;  /* 0x000000ffff0d7224 */ /* 0x000fe400078e0a0d */
[C---:B------:R-:W-:Y:S02]  /*0bf0*/  IMAD R5, R16.reuse, R5, R14 ;  /* 0x0000000510057224 */ /* 0x040fe400078e020e */
[----:B------:R-:W-:Y:S02]  /*0c00*/  IMAD.MOV R14, RZ, RZ, -R7 ;  /* 0x000000ffff0e7224 */ /* 0x000fe400078e0a07 */
[C---:B------:R-:W-:Y:S02]  /*0c10*/  IMAD R7, R16.reuse, R13, R15 ;  /* 0x0000000d10077224 */ /* 0x040fe400078e020f */
[--C-:B------:R-:W-:Y:S01]  /*0c20*/  @!P5 IMAD.IADD R11, R11, 0x1, -R16.reuse ;  /* 0x000000010b0bd824 */ /* 0x100fe200078e0a10 */
[----:B------:R-:W-:Y:S01]  /*0c30*/  ISETP.GT.U32.AND P5, PT, R16, R5, PT ;  /* 0x000000051000720c */ /* 0x000fe20003fa4070 */
[--C-:B------:R-:W-:Y:S01]  /*0c40*/  @!P0 IMAD.IADD R12, R12, 0x1, -R16.reuse ;  /* 0x000000010c0c8824 */ /* 0x100fe200078e0a10 */
[----:B------:R-:W-:Y:S01]  /*0c50*/  ISETP.GT.U32.AND P0, PT, R16, R7, PT ;  /* 0x000000071000720c */ /* 0x000fe20003f04070 */
[--C-:B------:R-:W-:Y:S01]  /*0c60*/  @!P6 IMAD.IADD R8, R8, 0x1, -R16.reuse ;  /* 0x000000010808e824 */ /* 0x100fe200078e0a10 */
[C---:B------:R-:W-:Y:S01]  /*0c70*/  ISETP.GT.U32.AND P6, PT, R16.reuse, R11, PT ;  /* 0x0000000b1000720c */ /* 0x040fe20003fc4070 */
[--C-:B------:R-:W-:Y:S01]  /*0c80*/  @!P4 IMAD.IADD R9, R9, 0x1, -R16.reuse ;  /* 0x000000010909c824 */ /* 0x100fe200078e0a10 */
[----:B------:R-:W-:Y:S01]  /*0c90*/  ISETP.GT.U32.AND P4, PT, R16, R12, PT ;  /* 0x0000000c1000720c */ /* 0x000fe20003f84070 */
[----:B------:R-:W-:-:S02]  /*0ca0*/  @!P2 IMAD.IADD R10, R10, 0x1, -R16 ;  /* 0x000000010a0aa824 */ /* 0x000fc400078e0a10 */
[C---:B------:R-:W-:Y:S01]  /*0cb0*/  IMAD R13, R16.reuse, R14, R17 ;  /* 0x0000000e100d7224 */ /* 0x040fe200078e0211 */
[----:B------:R-:W-:Y:S01]  /*0cc0*/  IABS R14, R25 ;  /* 0x00000019000e7213 */ /* 0x000fe20000000000 */
[----:B------:R-:W-:Y:S01]  /*0cd0*/  IMAD R104, R41, 0x2, R105 ;  /* 0x0000000229687824 */ /* 0x000fe200078e0269 */
[----:B------:R-:W-:Y:S01]  /*0ce0*/  ISETP.GT.U32.AND P2, PT, R16, R10, PT ;  /* 0x0000000a1000720c */ /* 0x000fe20003f44070 */
[--C-:B------:R-:W-:Y:S01]  /*0cf0*/  @!P5 IMAD.IADD R5, R5, 0x1, -R16.reuse ;  /* 0x000000010505d824 */ /* 0x100fe200078e0a10 */
[----:B------:R-:W-:Y:S01]  /*0d00*/  ISETP.GE.AND P5, PT, R20, RZ, PT ;  /* 0x000000ff1400720c */ /* 0x000fe20003fa6270 */
[--C-:B------:R-:W-:Y:S02]  /*0d10*/  @!P0 IMAD.IADD R7, R7, 0x1, -R16.reuse ;  /* 0x0000000107078824 */ /* 0x100fe400078e0a10 */
[--C-:B------:R-:W-:Y:S01]  /*0d20*/  @!P6 IMAD.IADD R11, R11, 0x1, -R16.reuse ;  /* 0x000000010b0be824 */ /* 0x100fe200078e0a10 */
[----:B------:R-:W-:Y:S01]  /*0d30*/  ISETP.GT.U32.AND P6, PT, R16, R5, PT ;  /* 0x000000051000720c */ /* 0x000fe20003fc4070 */
[----:B------:R-:W-:Y:S01]  /*0d40*/  @!P4 IMAD.IADD R12, R12, 0x1, -R16 ;  /* 0x000000010c0cc824 */ /* 0x000fe200078e0a10 */
[----:B------:R-:W-:Y:S01]  /*0d50*/  ISETP.GT.U32.AND P0, PT, R16, R7, PT ;  /* 0x000000071000720c */ /* 0x000fe20003f04070 */
[----:B------:R-:W-:Y:S01]  /*0d60*/  IMAD.HI.U32 R4, R4, R14, RZ ;  /* 0x0000000e04047227 */ /* 0x000fe200078e00ff */
[----:B------:R-:W-:-:S03]  /*0d70*/  ISETP.GE.AND P4, PT, R6, RZ, PT ;  /* 0x000000ff0600720c */ /* 0x000fc60003f86270 */
[----:B------:R-:W-:Y:S01]  /*0d80*/  @!P2 IMAD.IADD R10, R10, 0x1, -R16 ;  /* 0x000000010a0aa824 */ /* 0x000fe200078e0a10 */
[----:B------:R-:W-:Y:S01]  /*0d90*/  ISETP.GT.U32.AND P2, PT, R16, R13, PT ;  /* 0x0000000d1000720c */ /* 0x000fe20003f44070 */
[----:B------:R-:W-:Y:S02]  /*0da0*/  IMAD R103, R41, 0x2, R104 ;  /* 0x0000000229677824 */ /* 0x000fe400078e0268 */
[----:B------:R-:W-:Y:S02]  /*0db0*/  IMAD.MOV R4, RZ, RZ, -R4 ;  /* 0x000000ffff047224 */ /* 0x000fe400078e0a04 */
[----:B------:R-:W-:Y:S02]  /*0dc0*/  @!P6 IMAD.IADD R5, R5, 0x1, -R16 ;  /* 0x000000010505e824 */ /* 0x000fe400078e0a10 */
[----:B------:R-:W-:Y:S02]  /*0dd0*/  IMAD R102, R41, 0x2, R103 ;  /* 0x0000000229667824 */ /* 0x000fe400078e0267 */
[----:B------:R-:W-:-:S02]  /*0de0*/  IMAD R4, R3, R4, R14 ;  /* 0x0000000403047224 */ /* 0x000fc400078e020e */
[----:B------:R-:W-:Y:S01]  /*0df0*/  @!P0 IMAD.IADD R7, R7, 0x1, -R16 ;  /* 0x0000000107078824 */ /* 0x000fe200078e0a10 */
[----:B------:R-:W-:Y:S01]  /*0e00*/  ISETP.GE.AND P0, PT, R22, RZ, PT ;  /* 0x000000ff1600720c */ /* 0x000fe20003f06270 */
[----:B------:R-:W-:Y:S01]  /*0e10*/  @!P4 IMAD.MOV R5, RZ, RZ, -R5 ;  /* 0x000000ffff05c224 */ /* 0x000fe200078e0a05 */
[----:B------:R-:W-:Y:S01]  /*0e20*/  ISETP.GE.AND P4, PT, R23, RZ, PT ;  /* 0x000000ff1700720c */ /* 0x000fe20003f86270 */
[----:B------:R-:W-:Y:S01]  /*0e30*/  IMAD R122, R41, 0x2, R102 ;  /* 0x00000002297a7824 */ /* 0x000fe200078e0266 */
[----:B------:R-:W-:Y:S01]  /*0e40*/  ISETP.GT.U32.AND P6, PT, R3, R4, PT ;  /* 0x000000040300720c */ /* 0x000fe20003fc4070 */
[----:B------:R-:W-:Y:S01]  /*0e50*/  @!P5 IMAD.MOV R8, RZ, RZ, -R8 ;  /* 0x000000ffff08d224 */ /* 0x000fe200078e0a08 */
[----:B------:R-:W-:Y:S01]  /*0e60*/  ISETP.GE.AND P5, PT, R21, RZ, PT ;  /* 0x000000ff1500720c */ /* 0x000fe20003fa6270 */
[----:B------:R-:W-:Y:S02]  /*0e70*/  IMAD R100, R41, 0x2, R122 ;  /* 0x0000000229647824 */ /* 0x000fe400078e027a */
[----:B------:R-:W-:-:S02]  /*0e80*/  @!P2 IMAD.IADD R13, R13, 0x1, -R16 ;  /* 0x000000010d0da824 */ /* 0x000fc400078e0a10 */
[C---:B------:R-:W-:Y:S02]  /*0e90*/  IMAD R99, R41.reuse, 0x2, R100 ;  /* 0x0000000229637824 */ /* 0x040fe400078e0264 */
[----:B------:R-:W-:Y:S01]  /*0ea0*/  @!P0 IMAD.MOV R10, RZ, RZ, -R10 ;  /* 0x000000ffff0a8224 */ /* 0x000fe200078e0a0a */
[----:B------:R-:W-:Y:S01]  /*0eb0*/  ISETP.GT.U32.AND P2, PT, R16, R13, PT ;  /* 0x0000000d1000720c */ /* 0x000fe20003f44070 */
[----:B------:R-:W-:Y:S01]  /*0ec0*/  IMAD R98, R41, 0x2, R99 ;  /* 0x0000000229627824 */ /* 0x000fe200078e0263 */
[----:B------:R-:W-:Y:S01]  /*0ed0*/  ISETP.GE.AND P0, PT, R18, RZ, PT ;  /* 0x000000ff1200720c */ /* 0x000fe20003f06270 */
[----:B------:R-:W-:Y:S01]  /*0ee0*/  @!P4 IMAD.MOV R11, RZ, RZ, -R11 ;  /* 0x000000ffff0bc224 */ /* 0x000fe200078e0a0b */
[----:B------:R-:W-:Y:S01]  /*0ef0*/  ISETP.GE.AND P4, PT, R19, RZ, PT ;  /* 0x000000ff1300720c */ /* 0x000fe20003f86270 */
[----:B------:R-:W-:Y:S01]  /*0f00*/  @!P6 IMAD.IADD R4, R4, 0x1, -R3 ;  /* 0x000000010404e824 */ /* 0x000fe200078e0a03 */
[----:B------:R-:W-:Y:S01]  /*0f10*/  ISETP.GE.AND P6, PT, R74, c[0x0][0x180], PT ;  /* 0x000060004a007a0c */ /* 0x000fe20003fc6270 */
[----:B------:R-:W-:-:S02]  /*0f20*/  IMAD R97, R41, 0x2, R98 ;  /* 0x0000000229617824 */ /* 0x000fc400078e0262 */
[----:B------:R-:W-:Y:S01]  /*0f30*/  @!P5 IMAD.MOV R9, RZ, RZ, -R9 ;  /* 0x000000ffff09d224 */ /* 0x000fe200078e0a09 */
[----:B------:R-:W-:Y:S01]  /*0f40*/  ISETP.GT.U32.AND P5, PT, R3, R4, PT ;  /* 0x000000040300720c */ /* 0x000fe20003fa4070 */
[----:B------:R-:W-:Y:S01]  /*0f50*/  IMAD R96, R41, 0x2, R97 ;  /* 0x0000000229607824 */ /* 0x000fe200078e0261 */
[----:B------:R-:W-:Y:S01]  /*0f60*/  SEL R6, R101, RZ, !P6 ;  /* 0x000000ff65067207 */ /* 0x000fe20007000000 */
[----:B------:R-:W-:Y:S01]  /*0f70*/  @!P2 IMAD.IADD R13, R13, 0x1, -R16 ;  /* 0x000000010d0da824 */ /* 0x000fe200078e0a10 */
[----:B------:R-:W-:Y:S01]  /*0f80*/  ISETP.GE.AND P2, PT, R24, RZ, PT ;  /* 0x000000ff1800720c */ /* 0x000fe20003f46270 */
[----:B------:R-:W-:Y:S01]  /*0f90*/  IMAD R95, R41, 0x2, R96 ;  /* 0x00000002295f7824 */ /* 0x000fe200078e0260 */
[----:B------:R-:W-:Y:S01]  /*0fa0*/  ISETP.NE.U32.AND P6, PT, R6, RZ, PT ;  /* 0x000000ff0600720c */ /* 0x000fe20003fc5070 */
[----:B------:R-:W-:Y:S01]  /*0fb0*/  @!P0 IMAD.MOV R7, RZ, RZ, -R7 ;  /* 0x000000ffff078224 */ /* 0x000fe200078e0a07 */
[----:B------:R-:W-:Y:S01]  /*0fc0*/  ISETP.GE.AND P0, PT, R25, RZ, PT ;  /* 0x000000ff1900720c */ /* 0x000fe20003f06270 */
[----:B------:R-:W-:Y:S01]  /*0fd0*/  @!P4 IMAD.MOV R13, RZ, RZ, -R13 ;  /* 0x000000ffff0dc224 */ /* 0x000fe200078e0a0d */
[----:B------:R-:W-:Y:S01]  /*0fe0*/  ISETP.NE.AND P4, PT, RZ, c[0x0][0x178], PT ;  /* 0x00005e00ff007a0c */ /* 0x000fe20003f85270 */
[----:B------:R-:W-:-:S02]  /*0ff0*/  IMAD R14, R41, 0x2, R95 ;  /* 0x00000002290e7824 */ /* 0x000fc400078e025f */
[----:B------:R-:W-:Y:S01]  /*1000*/  @!P5 IMAD.IADD R4, R4, 0x1, -R3 ;  /* 0x000000010404d824 */ /* 0x000fe200078e0a03 */
[----:B------:R-:W-:Y:S01]  /*1010*/  ISETP.GE.AND P5, PT, R73, c[0x0][0x180], PT ;  /* 0x0000600049007a0c */ /* 0x000fe20003fa6270 */
[C---:B------:R-:W-:Y:S02]  /*1020*/  IMAD R16, R41.reuse, 0x2, R14 ;  /* 0x0000000229107824 */ /* 0x040fe400078e020e */
[----:B------:R-:W-:Y:S01]  /*1030*/  IMAD.MOV.U32 R80, RZ, RZ, R4 ;  /* 0x000000ffff507224 */ /* 0x000fe200078e0004 */
[----:B------:R-:W-:Y:S01]  /*1040*/  LOP3.LUT R4, RZ, c[0x0][0x17c], RZ, 0x33, !PT ;  /* 0x00005f00ff047a12 */ /* 0x000fe200078e33ff */
[----:B------:R-:W-:Y:S01]  /*1050*/  IMAD R18, R41, 0x2, R16 ;  /* 0x0000000229127824 */ /* 0x000fe200078e0210 */
[----:B------:R-:W-:Y:S01]  /*1060*/  SEL R3, R101, RZ, !P5 ;  /* 0x000000ff65037207 */ /* 0x000fe20006800000 */
[----:B------:R-:W-:Y:S01]  /*1070*/  @!P0 IMAD.MOV R80, RZ, RZ, -R80 ;  /* 0x000000ffff508224 */ /* 0x000fe200078e0a50 */
[----:B------:R-:W-:Y:S01]  /*1080*/  ISETP.GE.AND P5, PT, R72, c[0x0][0x180], PT ;  /* 0x0000600048007a0c */ /* 0x000fe20003fa6270 */
[C---:B------:R-:W-:Y:S01]  /*1090*/  IMAD R20, R41.reuse, 0x2, R18 ;  /* 0x0000000229147824 */ /* 0x040fe200078e0212 */
[----:B------:R-:W-:Y:S01]  /*10a0*/  @!P4 LOP3.LUT R80, RZ, c[0x0][0x178], RZ, 0x33, !PT ;  /* 0x00005e00ff50ca12 */ /* 0x000fe200078e33ff */
[----:B------:R-:W-:Y:S01]  /*10b0*/  @!P2 IMAD.MOV R12, RZ, RZ, -R12 ;  /* 0x000000ffff0ca224 */ /* 0x000fe200078e0a0c */
[----:B------:R-:W-:Y:S01]  /*10c0*/  ISETP.NE.AND P2, PT, RZ, c[0x0][0x17c], PT ;  /* 0x00005f00ff007a0c */ /* 0x000fe20003f45270 */
[----:B------:R-:W-:Y:S01]  /*10d0*/  IMAD R22, R41, 0x2, R20 ;  /* 0x0000000229167824 */ /* 0x000fe200078e0214 */
[----:B------:R-:W-:Y:S01]  /*10e0*/  SEL R6, R101, RZ, !P5 ;  /* 0x000000ff65067207 */ /* 0x000fe20006800000 */
[----:B------:R-:W-:Y:S01]  /*10f0*/  IMAD R80, R80, c[0x0][0x184], RZ ;  /* 0x0000610050507a24 */ /* 0x000fe200078e02ff */
[C---:B------:R-:W-:Y:S01]  /*1100*/  SEL R120, R4.reuse, R5, !P2 ;  /* 0x0000000504787207 */ /* 0x040fe20005000000 */
[C---:B------:R-:W-:Y:S01]  /*1110*/  IMAD R24, R41.reuse, 0x2, R22 ;  /* 0x0000000229187824 */ /* 0x040fe200078e0216 */
[----:B------:R-:W-:Y:S01]  /*1120*/  SEL R118, R4, R8, !P2 ;  /* 0x0000000804767207 */ /* 0x000fe20005000000 */
[----:B------:R-:W-:Y:S01]  /*1130*/  IMAD.SHL.U32 R15, R80, 0x4, RZ ;  /* 0x00000004500f7824 */ /* 0x000fe200078e00ff */
[C---:B------:R-:W-:Y:S01]  /*1140*/  SEL R117, R4.reuse, R9, !P2 ;  /* 0x0000000904757207 */ /* 0x040fe20005000000 */
[----:B------:R-:W-:Y:S01]  /*1150*/  IMAD R26, R41, 0x2, R24 ;  /* 0x00000002291a7824 */ /* 0x000fe200078e0218 */
[C---:B------:R-:W-:Y:S01]  /*1160*/  SEL R116, R4.reuse, R10, !P2 ;  /* 0x0000000a04747207 */ /* 0x040fe20005000000 */
[----:B------:R-:W-:Y:S01]  /*1170*/  IMAD.SHL.U32 R112, R119, 0x4, RZ ;  /* 0x0000000477707824 */ /* 0x000fe200078e00ff */
[C---:B------:R-:W-:Y:S01]  /*1180*/  SEL R115, R4.reuse, R11, !P2 ;  /* 0x0000000b04737207 */ /* 0x040fe20005000000 */
[----:B------:R-:W-:Y:S01]  /*1190*/  IMAD R28, R41, 0x2, R26 ;  /* 0x00000002291c7824 */ /* 0x000fe200078e021a */
[C---:B------:R-:W-:Y:S01]  /*11a0*/  SEL R114, R4.reuse, R12, !P2 ;  /* 0x0000000c04727207 */ /* 0x040fe20005000000 */
[----:B------:R-:W-:Y:S01]  /*11b0*/  IMAD.SHL.U32 R111, R105, 0x4, RZ ;  /* 0x00000004696f7824 */ /* 0x000fe200078e00ff */
[C---:B------:R-:W-:Y:S01]  /*11c0*/  SEL R86, R4.reuse, R7, !P2 ;  /* 0x0000000704567207 */ /* 0x040fe20005000000 */
[----:B------:R-:W-:Y:S01]  /*11d0*/  IMAD R30, R41, 0x2, R28 ;  /* 0x00000002291e7824 */ /* 0x000fe200078e021c */
[----:B------:R-:W-:Y:S01]  /*11e0*/  SEL R85, R4, R13, !P2 ;  /* 0x0000000d04557207 */ /* 0x000fe20005000000 */
[----:B------:R-:W-:Y:S01]  /*11f0*/  IMAD.SHL.U32 R110, R104, 0x4, RZ ;  /* 0x00000004686e7824 */ /* 0x000fe200078e00ff */
[----:B------:R-:W-:Y:S01]  /*1200*/  IADD3 R55, P2, R15, c[0x0][0x160], RZ ;  /* 0x000058000f377a10 */ /* 0x000fe20007f5e0ff */
[----:B------:R-:W-:Y:S01]  /*1210*/  IMAD R32, R41, 0x2, R30 ;  /* 0x0000000229207824 */ /* 0x000fe200078e021e */
[----:B------:R-:W-:Y:S01]  /*1220*/  ISETP.NE.U32.AND P5, PT, R3, RZ, PT ;  /* 0x000000ff0300720c */ /* 0x000fe20003fa5070 */
[----:B------:R-:W-:Y:S01]  /*1230*/  IMAD.SHL.U32 R109, R103, 0x4, RZ ;  /* 0x00000004676d7824 */ /* 0x000fe200078e00ff */
[----:B------:R-:W-:Y:S01]  /*1240*/  LEA.HI.X.SX32 R3, R80, c[0x0][0x164], 0x2, P2 ;  /* 0x0000590050037a11 */ /* 0x000fe200010f16ff */
[C---:B------:R-:W-:Y:S01]  /*1250*/  IMAD R34, R41.reuse, 0x2, R32 ;  /* 0x0000000229227824 */ /* 0x040fe200078e0220 */
[-C--:B------:R-:W-:Y:S01]  /*1260*/  LEA R4, P2, R14, R55.reuse, 0x2 ;  /* 0x000000370e047211 */ /* 0x080fe200078410ff */
[----:B------:R-:W-:Y:S01]  /*1270*/  IMAD.SHL.U32 R108, R102, 0x4, RZ ;  /* 0x00000004666c7824 */ /* 0x000fe200078e00ff */
[----:B------:R-:W-:Y:S01]  /*1280*/  ISETP.NE.U32.AND P0, PT, R6, RZ, PT ;  /* 0x000000ff0600720c */ /* 0x000fe20003f05070 */
[C---:B------:R-:W-:Y:S01]  /*1290*/  IMAD R36, R41.reuse, 0x2, R34 ;  /* 0x0000000229247824 */ /* 0x040fe200078e0222 */
[----:B------:R-:W-:Y:S01]  /*12a0*/  LEA R6, P4, R16, R55, 0x2 ;  /* 0x0000003710067211 */ /* 0x000fe200078810ff */
[----:B------:R-:W-:Y:S01]  /*12b0*/  IMAD.SHL.U32 R94, R122, 0x4, RZ ;  /* 0x000000047a5e7824 */ /* 0x000fe200078e00ff */
[----:B------:R-:W-:Y:S01]  /*12c0*/  LEA.HI.X.SX32 R5, R14, R3, 0x2, P2 ;  /* 0x000000030e057211 */ /* 0x000fe200010f16ff */
[C---:B------:R-:W-:Y:S01]  /*12d0*/  IMAD R38, R41.reuse, 0x2, R36 ;  /* 0x0000000229267824 */ /* 0x040fe200078e0224 */
[----:B------:R-:W-:Y:S01]  /*12e0*/  LEA R8, P2, R18, R55, 0x2 ;  /* 0x0000003712087211 */ /* 0x000fe200078410ff */
[----:B------:R-:W-:Y:S01]  /*12f0*/  IMAD.SHL.U32 R93, R100, 0x4, RZ ;  /* 0x00000004645d7824 */ /* 0x000fe200078e00ff */
[----:B------:R-:W-:Y:S01]  /*1300*/  LEA.HI.X.SX32 R7, R16, R3, 0x2, P4 ;  /* 0x0000000310077211 */ /* 0x000fe200020f16ff */
[----:B------:R-:W-:Y:S01]  /*1310*/  IMAD R40, R41, 0x2, R38 ;  /* 0x0000000229287824 */ /* 0x000fe200078e0226 */
        /* <DEDUP_REMOVED lines=21> */
[----:B------:R-:W-:Y:S01]  /*1470*/  IMAD R120, R120, c[0x0][0x190], RZ ;  /* 0x0000640078787a24 */ /* 0x000fe200078e02ff */
[----:B------:R-:W-:Y:S01]  /*1480*/  LEA.HI.X.SX32 R19, R28, R3, 0x2, P4 ;  /* 0x000000031c137211 */ /* 0x000fe200020f16ff */
[----:B------:R-:W-:Y:S01]  /*1490*/  IMAD R66, R41, 0x2, R50 ;  /* 0x0000000229427824 */ /* 0x000fe200078e0232 */
[----:B------:R-:W-:Y:S01]  /*14a0*/  LEA R22, P4, R32, R55, 0x2 ;  /* 0x0000003720167211 */ /* 0x000fe200078810ff */
[----:B------:R-:W-:Y:S01]  /*14b0*/  IMAD.U32 R70, RZ, RZ, UR6 ;  /* 0x00000006ff467e24 */ /* 0x000fe2000f8e00ff */
[----:B------:R-:W-:Y:S01]  /*14c0*/  LEA.HI.X.SX32 R21, R30, R3, 0x2, P2 ;  /* 0x000000031e157211 */ /* 0x000fe200010f16ff */
[----:B------:R-:W-:Y:S01]  /*14d0*/  IMAD R118, R118, c[0x0][0x190], RZ ;  /* 0x0000640076767a24 */ /* 0x000fe200078e02ff */
[----:B------:R-:W-:Y:S01]  /*14e0*/  LEA R24, P2, R34, R55, 0x2 ;  /* 0x0000003722187211 */ /* 0x000fe200078410ff */
[----:B------:R-:W-:Y:S01]  /*14f0*/  IMAD R117, R117, c[0x0][0x190], RZ ;  /* 0x0000640075757a24 */ /* 0x000fe200078e02ff */
[----:B------:R-:W-:Y:S01]  /*1500*/  LEA.HI.X.SX32 R23, R32, R3, 0x2, P4 ;  /* 0x0000000320177211 */ /* 0x000fe200020f16ff */
[----:B------:R-:W-:Y:S01]  /*1510*/  IMAD R116, R116, c[0x0][0x190], RZ ;  /* 0x0000640074747a24 */ /* 0x000fe200078e02ff */
[----:B------:R-:W-:Y:S01]  /*1520*/  LEA R26, P4, R36, R55, 0x2 ;  /* 0x00000037241a7211 */ /* 0x000fe200078810ff */
[----:B------:R-:W-:Y:S01]  /*1530*/  IMAD R115, R115, c[0x0][0x190], RZ ;  /* 0x0000640073737a24 */ /* 0x000fe200078e02ff */
[----:B-1----:R-:W-:Y:S01]  /*1540*/  LEA.HI.X.SX32 R25, R34, R3, 0x2, P2 ;  /* 0x0000000322197211 */ /* 0x002fe200010f16ff */
[----:B------:R-:W-:Y:S01]  /*1550*/  IMAD R114, R114, c[0x0][0x190], RZ ;  /* 0x0000640072727a24 */ /* 0x000fe200078e02ff */
[----:B------:R-:W-:Y:S01]  /*1560*/  LEA R28, P2, R38, R55, 0x2 ;  /* 0x00000037261c7211 */ /* 0x000fe200078410ff */
[----:B------:R-:W-:Y:S01]  /*1570*/  IMAD R86, R86, c[0x0][0x190], RZ ;  /* 0x0000640056567a24 */ /* 0x000fe200078e02ff */
[----:B------:R-:W-:Y:S01]  /*1580*/  LEA.HI.X.SX32 R27, R36, R3, 0x2, P4 ;  /* 0x00000003241b7211 */ /* 0x000fe200020f16ff */
[----:B------:R-:W-:Y:S01]  /*1590*/  IMAD R85, R85, c[0x0][0x190], RZ ;  /* 0x0000640055557a24 */ /* 0x000fe200078e02ff */
[----:B------:R-:W-:-:S02]  /*15a0*/  LEA R30, P4, R40, R55, 0x2 ;  /* 0x00000037281e7211 */ /* 0x000fc400078810ff */
[----:B------:R-:W-:Y:S02]  /*15b0*/  LEA.HI.X.SX32 R29, R38, R3, 0x2, P2 ;  /* 0x00000003261d7211 */ /* 0x000fe400010f16ff */
[----:B------:R-:W-:Y:S02]  /*15c0*/  LEA R32, P2, R42, R55, 0x2 ;  /* 0x000000372a207211 */ /* 0x000fe400078410ff */
[----:B------:R-:W-:Y:S02]  /*15d0*/  LEA.HI.X.SX32 R31, R40, R3, 0x2, P4 ;  /* 0x00000003281f7211 */ /* 0x000fe400020f16ff */
[----:B------:R-:W-:Y:S02]  /*15e0*/  LEA R34, P4, R44, R55, 0x2 ;  /* 0x000000372c227211 */ /* 0x000fe400078810ff */
[----:B------:R-:W-:Y:S02]  /*15f0*/  LEA.HI.X.SX32 R33, R42, R3, 0x2, P2 ;  /* 0x000000032a217211 */ /* 0x000fe400010f16ff */
[----:B------:R-:W-:-:S02]  /*1600*/  LEA R36, P2, R46, R55, 0x2 ;  /* 0x000000372e247211 */ /* 0x000fc400078410ff */
[----:B------:R-:W-:Y:S02]  /*1610*/  LEA.HI.X.SX32 R35, R44, R3, 0x2, P4 ;  /* 0x000000032c237211 */ /* 0x000fe400020f16ff */
[----:B------:R-:W-:Y:S02]  /*1620*/  LEA R38, P4, R48, R55, 0x2 ;  /* 0x0000003730267211 */ /* 0x000fe400078810ff */
[----:B------:R-:W-:Y:S02]  /*1630*/  LEA.HI.X.SX32 R37, R46, R3, 0x2, P2 ;  /* 0x000000032e257211 */ /* 0x000fe400010f16ff */
[----:B------:R-:W-:Y:S02]  /*1640*/  LEA R40, P2, R50, R55, 0x2 ;  /* 0x0000003732287211 */ /* 0x000fe400078410ff */
[----:B------:R-:W-:Y:S02]  /*1650*/  LEA.HI.X.SX32 R39, R48, R3, 0x2, P4 ;  /* 0x0000000330277211 */ /* 0x000fe400020f16ff */
[----:B------:R-:W-:-:S02]  /*1660*/  IADD3 R56, P4, R112, R55, RZ ;  /* 0x0000003770387210 */ /* 0x000fc40007f9e0ff */
[----:B------:R-:W-:Y:S02]  /*1670*/  LEA.HI.X.SX32 R41, R50, R3, 0x2, P2 ;  /* 0x0000000332297211 */ /* 0x000fe400010f16ff */
[----:B------:R-:W-:Y:S02]  /*1680*/  IADD3 R42, P2, R111, R55, RZ ;  /* 0x000000376f2a7210 */ /* 0x000fe40007f5e0ff */
[----:B------:R-:W-:Y:S02]  /*1690*/  LEA.HI.X.SX32 R57, R119, R3, 0x2, P4 ;  /* 0x0000000377397211 */ /* 0x000fe400020f16ff */
[----:B------:R-:W-:Y:S02]  /*16a0*/  IADD3 R58, P4, R110, R55, RZ ;  /* 0x000000376e3a7210 */ /* 0x000fe40007f9e0ff */
[----:B------:R-:W-:Y:S01]  /*16b0*/  LEA.HI.X.SX32 R43, R105, R3, 0x2, P2 ;  /* 0x00000003692b7211 */ /* 0x000fe200010f16ff */
[----:B------:R1:W-:Y:S01]  /*16c0*/  LDGSTS.E [R0], [R56.64], P3 ;  /* 0x0000000038007fae */ /* 0x0003e2000992184e */
[----:B------:R-:W-:-:S02]  /*16d0*/  IADD3 R44, P2, R109, R55, RZ ;  /* 0x000000376d2c7210 */ /* 0x000fc40007f5e0ff */
[----:B------:R-:W-:Y:S02]  /*16e0*/  LEA.HI.X.SX32 R59, R104, R3, 0x2, P4 ;  /* 0x00000003683b7211 */ /* 0x000fe400020f16ff */
[----:B------:R-:W-:Y:S02]  /*16f0*/  IADD3 R60, P4, R108, R55, RZ ;  /* 0x000000376c3c7210 */ /* 0x000fe40007f9e0ff */
[----:B------:R-:W-:Y:S01]  /*1700*/  LEA.HI.X.SX32 R45, R103, R3, 0x2, P2 ;  /* 0x00000003672d7211 */ /* 0x000fe200010f16ff */
[----:B------:R2:W-:Y:S01]  /*1710*/  LDGSTS.E [R0+0x1000], [R58.64], P1 ;  /* 0x010000003a007fae */ /* 0x0005e2000892184e */
[----:B------:R-:W-:Y:S02]  /*1720*/  IADD3 R46, P2, R94, R55, RZ ;  /* 0x000000375e2e7210 */ /* 0x000fe40007f5e0ff */
[----:B------:R-:W-:Y:S01]  /*1730*/  LEA.HI.X.SX32 R61, R102, R3, 0x2, P4 ;  /* 0x00000003663d7211 */ /* 0x000fe200020f16ff */
[----:B-1----:R-:W-:Y:S01]  /*1740*/  IMAD.WIDE R56, R70, 0x4, R56 ;  /* 0x0000000446387825 */ /* 0x002fe200078e0238 */
[----:B------:R-:W-:-:S02]  /*1750*/  IADD3 R62, P4, R93, R55, RZ ;  /* 0x000000375d3e7210 */ /* 0x000fc40007f9e0ff */
[----:B------:R-:W-:Y:S01]  /*1760*/  LEA.HI.X.SX32 R47, R122, R3, 0x2, P2 ;  /* 0x000000037a2f7211 */ /* 0x000fe200010f16ff */
[----:B------:R1:W-:Y:S01]  /*1770*/  LDGSTS.E [R0+0x2000], [R60.64], P6 ;  /* 0x020000003c007fae */ /* 0x0003e2000b12184e */
[----:B------:R-:W-:Y:S02]  /*1780*/  IADD3 R48, P2, R92, R55, RZ ;  /* 0x000000375c307210 */ /* 0x000fe40007f5e0ff */
[----:B------:R-:W-:Y:S02]  /*1790*/  LEA.HI.X.SX32 R63, R100, R3, 0x2, P4 ;  /* 0x00000003643f7211 */ /* 0x000fe400020f16ff */
[----:B------:R-:W-:Y:S02]  /*17a0*/  IADD3 R64, P4, R91, R55, RZ ;  /* 0x000000375b407210 */ /* 0x000fe40007f9e0ff */
[----:B------:R-:W-:Y:S01]  /*17b0*/  LEA.HI.X.SX32 R49, R99, R3, 0x2, P2 ;  /* 0x0000000363317211 */ /* 0x000fe200010f16ff */
[----:B------:R3:W-:Y:S01]  /*17c0*/  LDGSTS.E [R0+0x3000], [R62.64], P5 ;  /* 0x030000003e007fae */ /* 0x0007e2000a92184e */
[----:B------:R-:W-:-:S02]  /*17d0*/  IADD3 R50, P2, R90, R55, RZ ;  /* 0x000000375a327210 */ /* 0x000fc40007f5e0ff */
[----:B------:R-:W-:Y:S02]  /*17e0*/  LEA.HI.X.SX32 R65, R98, R3, 0x2, P4 ;  /* 0x0000000362417211 */ /* 0x000fe400020f16ff */
[----:B------:R-:W-:Y:S02]  /*17f0*/  IADD3 R68, P4, R89, R55, RZ ;  /* 0x0000003759447210 */ /* 0x000fe40007f9e0ff */
[----:B------:R-:W-:Y:S01]  /*1800*/  LEA.HI.X.SX32 R51, R97, R3, 0x2, P2 ;  /* 0x0000000361337211 */ /* 0x000fe200010f16ff */
[----:B------:R4:W-:Y:S01]  /*1810*/  LDGSTS.E [R0+0x4000], [R64.64], P0 ;  /* 0x0400000040007fae */ /* 0x0009e2000812184e */
[----:B------:R-:W-:Y:S02]  /*1820*/  LEA R52, P2, R66, R55, 0x2 ;  /* 0x0000003742347211 */ /* 0x000fe400078410ff */
[----:B------:R-:W-:Y:S02]  /*1830*/  LEA.HI.X.SX32 R69, R96, R3, 0x2, P4 ;  /* 0x0000000360457211 */ /* 0x000fe400020f16ff */
[----:B------:R-:W-:-:S02]  /*1840*/  IADD3 R54, P4, R88, R55, RZ ;  /* 0x0000003758367210 */ /* 0x000fc40007f9e0ff */
[-C--:B------:R-:W-:Y:S02]  /*1850*/  LEA.HI.X.SX32 R53, R66, R3.reuse, 0x2, P2 ;  /* 0x0000000342357211 */ /* 0x080fe400010f16ff */
[----:B------:R-:W-:Y:S02]  /*1860*/  ISETP.GE.AND P2, PT, R71, c[0x0][0x180], PT ;  /* 0x0000600047007a0c */ /* 0x000fe40003f46270 */
[----:B------:R-:W-:Y:S02]  /*1870*/  LEA.HI.X.SX32 R55, R95, R3, 0x2, P4 ;  /* 0x000000035f377211 */ /* 0x000fe400020f16ff */
[----:B------:R-:W-:Y:S02]  /*1880*/  ISETP.GE.AND P4, PT, R67, c[0x0][0x180], PT ;  /* 0x0000600043007a0c */ /* 0x000fe40003f86270 */
[----:B------:R-:W-:Y:S02]  /*1890*/  LOP3.LUT R67, R2, 0x20, RZ, 0xfc, !PT ;  /* 0x0000002002437812 */ /* 0x000fe400078efcff */
[----:B------:R-:W-:-:S02]  /*18a0*/  SEL R3, R101, RZ, !P2 ;  /* 0x000000ff65037207 */ /* 0x000fc40005000000 */
[----:B------:R-:W-:Y:S02]  /*18b0*/  ISETP.GE.AND P2, PT, R76, c[0x0][0x180], PT ;  /* 0x000060004c007a0c */ /* 0x000fe40003f46270 */
[----:B------:R-:W-:Y:S02]  /*18c0*/  SEL R66, R101, RZ, !P4 ;  /* 0x000000ff65427207 */ /* 0x000fe40006000000 */
[----:B------:R-:W-:Y:S02]  /*18d0*/  ISETP.GE.AND P3, PT, R67, c[0x0][0x180], PT ;  /* 0x0000600043007a0c */ /* 0x000fe40003f66270 */
[----:B------:R-:W-:Y:S02]  /*18e0*/  ISETP.NE.U32.AND P4, PT, R3, RZ, PT ;  /* 0x000000ff0300720c */ /* 0x000fe40003f85070 */
[----:B------:R-:W-:Y:S02]  /*18f0*/  SEL R3, R101, RZ, !P2 ;  /* 0x000000ff65037207 */ /* 0x000fe40005000000 */
[----:B------:R-:W-:-:S02]  /*1900*/  ISETP.NE.U32.AND P2, PT, R66, RZ, PT ;  /* 0x000000ff4200720c */ /* 0x000fc40003f45070 */
[C---:B------:R-:W-:Y:S02]  /*1910*/  LOP3.LUT R67, R2.reuse, 0x28, RZ, 0xfc, !PT ;  /* 0x0000002802437812 */ /* 0x040fe400078efcff */
[----:B------:R-:W-:Y:S02]  /*1920*/  SEL R66, R101, RZ, !P3 ;  /* 0x000000ff65427207 */ /* 0x000fe40005800000 */
[----:B------:R-:W-:Y:S02]  /*1930*/  ISETP.NE.U32.AND P3, PT, R3, RZ, PT ;  /* 0x000000ff0300720c */ /* 0x000fe40003f65070 */
[----:B------:R-:W-:Y:S01]  /*1940*/  ISETP.GE.AND P6, PT, R77, c[0x0][0x180], PT ;  /* 0x000060004d007a0c */ /* 0x000fe20003fc6270 */
[----:B------:R5:W-:Y:S01]  /*1950*/  LDGSTS.E [R0+0x5000], [R68.64], P4 ;  /* 0x0500000044007fae */ /* 0x000be2000a12184e */
[C---:B------:R-:W-:Y:S02]  /*1960*/  LOP3.LUT R76, R2.reuse, 0x2c, RZ, 0xfc, !PT ;  /* 0x0000002c024c7812 */ /* 0x040fe400078efcff */
[----:B------:R-:W-:Y:S01]  /*1970*/  ISETP.GE.AND P5, PT, R67, c[0x0][0x180], PT ;  /* 0x0000600043007a0c */ /* 0x000fe20003fa6270 */
[----:B------:R1:W-:Y:S01]  /*1980*/  LDGSTS.E [R0+0x6000], [R4.64], P2 ;  /* 0x0600000004007fae */ /* 0x0003e2000912184e */
[----:B------:R-:W-:-:S02]  /*1990*/  LOP3.LUT R67, R2, 0x30, RZ, 0xfc, !PT ;  /* 0x0000003002437812 */ /* 0x000fc400078efcff */
[C---:B------:R-:W-:Y:S02]  /*19a0*/  SEL R3, R101.reuse, RZ, !P6 ;  /* 0x000000ff65037207 */ /* 0x040fe40007000000 */
[----:B------:R-:W-:Y:S01]  /*19b0*/  ISETP.NE.U32.AND P1, PT, R66, RZ, PT ;  /* 0x000000ff4200720c */ /* 0x000fe20003f25070 */
[----:B------:R1:W-:Y:S01]  /*19c0*/  LDGSTS.E [R0+0x7000], [R8.64], P3 ;  /* 0x0700000008007fae */ /* 0x0003e2000992184e */
[----:B------:R-:W-:Y:S02]  /*19d0*/  ISETP.GE.AND P6, PT, R76, c[0x0][0x180], PT ;  /* 0x000060004c007a0c */ /* 0x000fe40003fc6270 */
[----:B------:R-:W-:Y:S02]  /*19e0*/  SEL R66, R101, RZ, !P5 ;  /* 0x000000ff65427207 */ /* 0x000fe40006800000 */
[----:B------:R-:W-:Y:S02]  /*19f0*/  ISETP.GE.AND P5, PT, R67, c[0x0][0x180], PT ;  /* 0x0000600043007a0c */ /* 0x000fe40003fa6270 */
[----:B------:R-:W-:-:S02]  /*1a00*/  ISETP.NE.U32.AND P0, PT, R3, RZ, PT ;  /* 0x000000ff0300720c */ /* 0x000fc40003f05070 */
[----:B------:R-:W-:Y:S02]  /*1a10*/  LOP3.LUT R76, R2, 0x34, RZ, 0xfc, !PT ;  /* 0x00000034024c7812 */ /* 0x000fe400078efcff */
[C---:B------:R-:W-:Y:S01]  /*1a20*/  SEL R3, R101.reuse, RZ, !P6 ;  /* 0x000000ff65037207 */ /* 0x040fe20007000000 */
[----:B------:R1:W-:Y:S01]  /*1a30*/  LDGSTS.E [R0+0x8000], [R12.64], P1 ;  /* 0x080000000c007fae */ /* 0x0003e2000892184e */
[----:B------:R-:W-:Y:S02]  /*1a40*/  ISETP.NE.U32.AND P6, PT, R66, RZ, PT ;  /* 0x000000ff4200720c */ /* 0x000fe40003fc5070 */
[----:B------:R-:W-:Y:S02]  /*1a50*/  LOP3.LUT R67, R2, 0x38, RZ, 0xfc, !PT ;  /* 0x0000003802437812 */ /* 0x000fe400078efcff */
[----:B------:R-:W-:Y:S02]  /*1a60*/  SEL R66, R101, RZ, !P5 ;  /* 0x000000ff65427207 */ /* 0x000fe40006800000 */
[----:B------:R-:W-:Y:S01]  /*1a70*/  ISETP.GE.AND P2, PT, R76, c[0x0][0x180], PT ;  /* 0x000060004c007a0c */ /* 0x000fe20003f46270 */
[----:B------:R1:W-:Y:S01]  /*1a80*/  LDGSTS.E [R0+0x9000], [R16.64], P0 ;  /* 0x0900000010007fae */ /* 0x0003e2000812184e */
[----:B------:R-:W-:-:S02]  /*1a90*/  ISETP.NE.U32.AND P5, PT, R3, RZ, PT ;  /* 0x000000ff0300720c */ /* 0x000fc40003fa5070 */
[----:B------:R-:W-:Y:S02]  /*1aa0*/  ISETP.GE.AND P3, PT, R67, c[0x0][0x180], PT ;  /* 0x0000600043007a0c */ /* 0x000fe40003f66270 */
[----:B------:R-:W-:Y:S01]  /*1ab0*/  LOP3.LUT R67, R2, 0x2, RZ, 0xfc, !PT ;  /* 0x0000000202437812 */ /* 0x000fe200078efcff */
[----:B------:R1:W-:Y:S01]  /*1ac0*/  LDGSTS.E [R0+0xa000], [R20.64], P6 ;  /* 0x0a00000014007fae */ /* 0x0003e2000b12184e */
[C---:B------:R-:W-:Y:S02]  /*1ad0*/  SEL R3, R101.reuse, RZ, !P2 ;  /* 0x000000ff65037207 */ /* 0x040fe40005000000 */
[----:B------:R-:W-:Y:S02]  /*1ae0*/  ISETP.NE.U32.AND P4, PT, R66, RZ, PT ;  /* 0x000000ff4200720c */ /* 0x000fe40003f85070 */
[----:B------:R-:W-:Y:S02]  /*1af0*/  ISETP.GE.AND P2, PT, R124, c[0x0][0x180], PT ;  /* 0x000060007c007a0c */ /* 0x000fe40003f46270 */
[----:B------:R-:W-:Y:S01]  /*1b00*/  SEL R66, R101, RZ, !P3 ;  /* 0x000000ff65427207 */ /* 0x000fe20005800000 */
[----:B------:R1:W-:Y:S01]  /*1b10*/  LDGSTS.E [R0+0xb000], [R24.64], P5 ;  /* 0x0b00000018007fae */ /* 0x0003e2000a92184e */
[----:B------:R-:W-:-:S02]  /*1b20*/  ISETP.GE.AND P3, PT, R67, c[0x0][0x180], PT ;  /* 0x0000600043007a0c */ /* 0x000fc40003f66270 */
[----:B------:R-:W-:Y:S02]  /*1b30*/  ISETP.NE.U32.AND P1, PT, R3, RZ, PT ;  /* 0x000000ff0300720c */ /* 0x000fe40003f25070 */
[----:B------:R-:W-:Y:S02]  /*1b40*/  LOP3.LUT R77, R2, 0x6, RZ, 0xfc, !PT ;  /* 0x00000006024d7812 */ /* 0x000fe400078efcff */
[C---:B------:R-:W-:Y:S01]  /*1b50*/  SEL R3, R101.reuse, RZ, !P2 ;  /* 0x000000ff65037207 */ /* 0x040fe20005000000 */
[----:B------:R1:W-:Y:S01]  /*1b60*/  LDGSTS.E [R0+0xc000], [R28.64], P4 ;  /* 0x0c0000001c007fae */ /* 0x0003e2000a12184e */
[----:B------:R-:W-:Y:S02]  /*1b70*/  ISETP.NE.U32.AND P2, PT, R66, RZ, PT ;  /* 0x000000ff4200720c */ /* 0x000fe40003f45070 */
[----:B------:R-:W-:Y:S02]  /*1b80*/  SEL R66, R101, RZ, !P3 ;  /* 0x000000ff65427207 */ /* 0x000fe40005800000 */
[----:B------:R-:W-:-:S02]  /*1b90*/  LOP3.LUT R67, R2, 0xa, RZ, 0xfc, !PT ;  /* 0x0000000a02437812 */ /* 0x000fc400078efcff */
[----:B------:R-:W-:Y:S01]  /*1ba0*/  ISETP.GE.AND P6, PT, R77, c[0x0][0x180], PT ;  /* 0x000060004d007a0c */ /* 0x000fe20003fc6270 */
[----:B------:R1:W-:Y:S01]  /*1bb0*/  LDGSTS.E [R0+0xd000], [R32.64], P1 ;  /* 0x0d00000020007fae */ /* 0x0003e2000892184e */
[----:B------:R-:W-:Y:S02]  /*1bc0*/  ISETP.NE.U32.AND P0, PT, R3, RZ, PT ;  /* 0x000000ff0300720c */ /* 0x000fe40003f05070 */
[----:B------:R-:W-:Y:S02]  /*1bd0*/  LOP3.LUT R76, R2, 0xe, RZ, 0xfc, !PT ;  /* 0x0000000e024c7812 */ /* 0x000fe400078efcff */
[----:B------:R-:W-:Y:S01]  /*1be0*/  ISETP.NE.U32.AND P3, PT, R66, RZ, PT ;  /* 0x000000ff4200720c */ /* 0x000fe20003f65070 */
[----:B------:R1:W-:Y:S01]  /*1bf0*/  LDGSTS.E [R0+0xe000], [R36.64], P2 ;  /* 0x0e00000024007fae */ /* 0x0003e2000912184e */
[----:B------:R-:W-:Y:S02]  /*1c00*/  ISETP.GE.AND P5, PT, R67, c[0x0][0x180], PT ;  /* 0x0000600043007a0c */ /* 0x000fe40003fa6270 */
[----:B------:R-:W-:-:S02]  /*1c10*/  LOP3.LUT R67, R2, 0x12, RZ, 0xfc, !PT ;  /* 0x0000001202437812 */ /* 0x000fc400078efcff */
[C---:B------:R-:W-:Y:S02]  /*1c20*/  SEL R66, R101.reuse, RZ, !P6 ;  /* 0x000000ff65427207 */ /* 0x040fe40007000000 */
[----:B------:R-:W-:Y:S01]  /*1c30*/  ISETP.GE.AND P6, PT, R76, c[0x0][0x180], PT ;  /* 0x000060004c007a0c */ /* 0x000fe20003fc6270 */
[----:B------:R1:W-:Y:S01]  /*1c40*/  LDGSTS.E [R0+0xf000], [R40.64], P0 ;  /* 0x0f00000028007fae */ /* 0x0003e2000812184e */
[----:B------:R-:W-:Y:S02]  /*1c50*/  SEL R3, R101, RZ, !P5 ;  /* 0x000000ff65037207 */ /* 0x000fe40006800000 */
[----:B------:R-:W-:Y:S01]  /*1c60*/  ISETP.GE.AND P5, PT, R67, c[0x0][0x180], PT ;  /* 0x0000600043007a0c */ /* 0x000fe20003fa6270 */
[----:B------:R1:W-:Y:S01]  /*1c70*/  LDGSTS.E [R87+0x800], [R42.64], P3 ;  /* 0x008000002a577fae */ /* 0x0003e2000992184e */
[----:B------:R-:W-:Y:S02]  /*1c80*/  ISETP.NE.U32.AND P4, PT, R66, RZ, PT ;  /* 0x000000ff4200720c */ /* 0x000fe40003f85070 */
[----:B------:R-:W-:-:S02]  /*1c90*/  SEL R66, R101, RZ, !P6 ;  /* 0x000000ff65427207 */ /* 0x000fc40007000000 */
[----:B------:R-:W-:Y:S02]  /*1ca0*/  ISETP.NE.U32.AND P6, PT, R3, RZ, PT ;  /* 0x000000ff0300720c */ /* 0x000fe40003fc5070 */
[----:B------:R-:W-:Y:S02]  /*1cb0*/  LOP3.LUT R77, R2, 0x1a, RZ, 0xfc, !PT ;  /* 0x0000001a024d7812 */ /* 0x000fe400078efcff */
[----:B------:R-:W-:Y:S02]  /*1cc0*/  SEL R3, R101, RZ, !P5 ;  /* 0x000000ff65037207 */ /* 0x000fe40006800000 */
[----:B------:R-:W-:Y:S02]  /*1cd0*/  ISETP.NE.U32.AND P5, PT, R66, RZ, PT ;  /* 0x000000ff4200720c */ /* 0x000fe40003fa5070 */
[----:B------:R-:W-:Y:S01]  /*1ce0*/  ISETP.GE.AND P2, PT, R78, c[0x0][0x180], PT ;  /* 0x000060004e007a0c */ /* 0x000fe20003f46270 */
[----:B------:R1:W-:Y:S01]  /*1cf0*/  LDGSTS.E [R87+0x1800], [R44.64], P4 ;  /* 0x018000002c577fae */ /* 0x0003e2000a12184e */
[----:B------:R-:W-:-:S02]  /*1d00*/  LOP3.LUT R76, R2, 0x1e, RZ, 0xfc, !PT ;  /* 0x0000001e024c7812 */ /* 0x000fc400078efcff */
[----:B------:R-:W-:Y:S01]  /*1d10*/  ISETP.GE.AND P0, PT, R77, c[0x0][0x180], PT ;  /* 0x000060004d007a0c */ /* 0x000fe20003f06270 */
[----:B------:R1:W-:Y:S01]  /*1d20*/  LDGSTS.E [R87+0x2800], [R46.64], P6 ;  /* 0x028000002e577fae */ /* 0x0003e2000b12184e */
[----:B------:R-:W-:Y:S02]  /*1d30*/  LOP3.LUT R67, R2, 0x22, RZ, 0xfc, !PT ;  /* 0x0000002202437812 */ /* 0x000fe400078efcff */
[----:B------:R-:W-:Y:S02]  /*1d40*/  SEL R66, R101, RZ, !P2 ;  /* 0x000000ff65427207 */ /* 0x000fe40005000000 */
[----:B------:R-:W-:Y:S01]  /*1d50*/  ISETP.NE.U32.AND P1, PT, R3, RZ, PT ;  /* 0x000000ff0300720c */ /* 0x000fe20003f25070 */
[----:B------:R1:W-:Y:S01]  /*1d60*/  LDGSTS.E [R87+0x3800], [R48.64], P5 ;  /* 0x0380000030577fae */ /* 0x0003e2000a92184e */
[----:B------:R-:W-:Y:S02]  /*1d70*/  ISETP.GE.AND P2, PT, R76, c[0x0][0x180], PT ;  /* 0x000060004c007a0c */ /* 0x000fe40003f46270 */
[----:B------:R-:W-:-:S02]  /*1d80*/  SEL R3, R101, RZ, !P0 ;  /* 0x000000ff65037207 */ /* 0x000fc40004000000 */
[----:B------:R-:W-:Y:S02]  /*1d90*/  ISETP.GE.AND P3, PT, R67, c[0x0][0x180], PT ;  /* 0x0000600043007a0c */ /* 0x000fe40003f66270 */
[----:B------:R-:W-:Y:S02]  /*1da0*/  ISETP.NE.U32.AND P0, PT, R66, RZ, PT ;  /* 0x000000ff4200720c */ /* 0x000fe40003f05070 */
[C---:B------:R-:W-:Y:S02]  /*1db0*/  LOP3.LUT R77, R2.reuse, 0x26, RZ, 0xfc, !PT ;  /* 0x00000026024d7812 */ /* 0x040fe400078efcff */
[----:B------:R-:W-:Y:S01]  /*1dc0*/  SEL R66, R101, RZ, !P2 ;  /* 0x000000ff65427207 */ /* 0x000fe20005000000 */
[----:B------:R1:W-:Y:S01]  /*1dd0*/  LDGSTS.E [R87+0x4800], [R50.64], P1 ;  /* 0x0480000032577fae */ /* 0x0003e2000892184e */
[----:B------:R-:W-:Y:S02]  /*1de0*/  ISETP.NE.U32.AND P2, PT, R3, RZ, PT ;  /* 0x000000ff0300720c */ /* 0x000fe40003f45070 */
[----:B------:R-:W-:-:S02]  /*1df0*/  LOP3.LUT R67, R2, 0x2a, RZ, 0xfc, !PT ;  /* 0x0000002a02437812 */ /* 0x000fc400078efcff */
[----:B------:R-:W-:Y:S02]  /*1e00*/  SEL R3, R101, RZ, !P3 ;  /* 0x000000ff65037207 */ /* 0x000fe40005800000 */
[----:B------:R-:W-:Y:S01]  /*1e10*/  ISETP.GE.AND P6, PT, R77, c[0x0][0x180], PT ;  /* 0x000060004d007a0c */ /* 0x000fe20003fc6270 */
[----:B------:R1:W-:Y:S01]  /*1e20*/  LDGSTS.E [R87+0x5800], [R54.64], P0 ;  /* 0x0580000036577fae */ /* 0x0003e2000812184e */
[----:B------:R-:W-:Y:S02]  /*1e30*/  ISETP.NE.U32.AND P4, PT, R66, RZ, PT ;  /* 0x000000ff4200720c */ /* 0x000fe40003f85070 */
[----:B------:R-:W-:Y:S02]  /*1e40*/  LOP3.LUT R76, R2, 0x2e, RZ, 0xfc, !PT ;  /* 0x0000002e024c7812 */ /* 0x000fe400078efcff */
[----:B------:R-:W-:Y:S01]  /*1e50*/  ISETP.GE.AND P5, PT, R67, c[0x0][0x180], PT ;  /* 0x0000600043007a0c */ /* 0x000fe20003fa6270 */
[----:B------:R1:W-:Y:S01]  /*1e60*/  LDGSTS.E [R87+0x6800], [R6.64], P2 ;  /* 0x0680000006577fae */ /* 0x0003e2000912184e */
[----:B------:R-:W-:-:S02]  /*1e70*/  ISETP.NE.U32.AND P3, PT, R3, RZ, PT ;  /* 0x000000ff0300720c */ /* 0x000fc40003f65070 */
[----:B------:R-:W-:Y:S02]  /*1e80*/  LOP3.LUT R67, R2, 0x32, RZ, 0xfc, !PT ;  /* 0x0000003202437812 */ /* 0x000fe400078efcff */
[C---:B------:R-:W-:Y:S02]  /*1e90*/  SEL R66, R101.reuse, RZ, !P6 ;  /* 0x000000ff65427207 */ /* 0x040fe40007000000 */
[----:B------:R-:W-:Y:S01]  /*1ea0*/  ISETP.GE.AND P6, PT, R76, c[0x0][0x180], PT ;  /* 0x000060004c007a0c */ /* 0x000fe20003fc6270 */
[----:B------:R1:W-:Y:S01]  /*1eb0*/  LDGSTS.E [R87+0x7800], [R10.64], P4 ;  /* 0x078000000a577fae */ /* 0x0003e2000a12184e */
[----:B------:R-:W-:Y:S02]  /*1ec0*/  SEL R3, R101, RZ, !P5 ;  /* 0x000000ff65037207 */ /* 0x000fe40006800000 */
[----:B------:R-:W-:Y:S02]  /*1ed0*/  ISETP.GE.AND P5, PT, R67, c[0x0][0x180], PT ;  /* 0x0000600043007a0c */ /* 0x000fe40003fa6270 */
[----:B------:R-:W-:Y:S01]  /*1ee0*/  ISETP.NE.U32.AND P1, PT, R66, RZ, PT ;  /* 0x000000ff4200720c */ /* 0x000fe20003f25070 */
[----:B------:R1:W-:Y:S01]  /*1ef0*/  LDGSTS.E [R87+0x8800], [R14.64], P3 ;  /* 0x088000000e577fae */ /* 0x0003e2000992184e */
[----:B------:R-:W-:-:S02]  /*1f00*/  LOP3.LUT R67, R2, 0x36, RZ, 0xfc, !PT ;  /* 0x0000003602437812 */ /* 0x000fc400078efcff */
[----:B------:R-:W-:Y:S02]  /*1f10*/  SEL R66, R101, RZ, !P6 ;  /* 0x000000ff65427207 */ /* 0x000fe40007000000 */
[----:B------:R-:W-:Y:S02]  /*1f20*/  ISETP.NE.U32.AND P6, PT, R3, RZ, PT ;  /* 0x000000ff0300720c */ /* 0x000fe40003fc5070 */
[----:B------:R-:W-:Y:S02]  /*1f30*/  SEL R3, R101, RZ, !P5 ;  /* 0x000000ff65037207 */ /* 0x000fe40006800000 */
[----:B------:R-:W-:Y:S02]  /*1f40*/  ISETP.GE.AND P2, PT, R67, c[0x0][0x180], PT ;  /* 0x0000600043007a0c */ /* 0x000fe40003f46270 */
[----:B------:R-:W-:Y:S01]  /*1f50*/  ISETP.NE.U32.AND P5, PT, R3, RZ, PT ;  /* 0x000000ff0300720c */ /* 0x000fe20003fa5070 */
[----:B------:R1:W-:Y:S01]  /*1f60*/  LDGSTS.E [R87+0x9800], [R18.64], P1 ;  /* 0x0980000012577fae */ /* 0x0003e2000892184e */
[----:B------:R-:W-:-:S02]  /*1f70*/  ISETP.GE.AND P4, PT, R125, c[0x0][0x180], PT ;  /* 0x000060007d007a0c */ /* 0x000fc40003f86270 */
[----:B------:R-:W-:Y:S02]  /*1f80*/  SEL R3, R101, RZ, !P2 ;  /* 0x000000ff65037207 */ /* 0x000fe40005000000 */
[----:B------:R-:W-:Y:S01]  /*1f90*/  ISETP.GE.AND P3, PT, R123, c[0x0][0x180], PT ;  /* 0x000060007b007a0c */ /* 0x000fe20003f66270 */
[----:B------:R1:W-:Y:S01]  /*1fa0*/  LDGSTS.E [R87+0xa800], [R22.64], P6 ;  /* 0x0a80000016577fae */ /* 0x0003e2000b12184e */
[----:B------:R-:W-:Y:S02]  /*1fb0*/  ISETP.NE.U32.AND P0, PT, R66, RZ, PT ;  /* 0x000000ff4200720c */ /* 0x000fe40003f05070 */
[----:B------:R-:W-:Y:S02]  /*1fc0*/  ISETP.GE.AND P2, PT, R2, UR4, PT ;  /* 0x0000000402007c0c */ /* 0x000fe4000bf46270 */
[----:B------:R-:W-:Y:S02]  /*1fd0*/  SEL R66, R101, RZ, !P4 ;  /* 0x000000ff65427207 */ /* 0x000fe40006000000 */
[----:B------:R-:W-:-:S02]  /*1fe0*/  ISETP.NE.U32.AND P4, PT, R3, RZ, PT ;  /* 0x000000ff0300720c */ /* 0x000fc40003f85070 */
[----:B------:R-:W-:Y:S02]  /*1ff0*/  SEL R3, R101, RZ, !P3 ;  /* 0x000000ff65037207 */ /* 0x000fe40005800000 */
[----:B------:R-:W-:Y:S02]  /*2000*/  PLOP3.LUT P3, PT, PT, PT, UP0, 0x80, 0x0 ;  /* 0x000000000000781c */ /* 0x000fe40003f6f008 */
[----:B------:R-:W-:Y:S01]  /*2010*/  SEL R67, RZ, 0x4, P2 ;  /* 0x00000004ff437807 */ /* 0x000fe20001000000 */
[----:B------:R1:W-:Y:S01]  /*2020*/  LDGSTS.E [R87+0xb800], [R26.64], P0 ;  /* 0x0b8000001a577fae */ /* 0x0003e2000812184e */
[----:B------:R-:W-:Y:S02]  /*2030*/  ISETP.GE.AND P2, PT, R75, UR4, PT ;  /* 0x000000044b007c0c */ /* 0x000fe4000bf46270 */
[----:B------:R-:W-:Y:S01]  /*2040*/  ISETP.NE.U32.AND P1, PT, R66, RZ, PT ;  /* 0x000000ff4200720c */ /* 0x000fe20003f25070 */
[----:B------:R1:W-:Y:S01]  /*2050*/  LDGSTS.E [R87+0xc800], [R30.64], P5 ;  /* 0x0c8000001e577fae */ /* 0x0003e2000a92184e */
[----:B------:R-:W-:-:S02]  /*2060*/  SEL R67, R67, RZ, P3 ;  /* 0x000000ff43437207 */ /* 0x000fc40001800000 */
[----:B------:R-:W-:Y:S01]  /*2070*/  PLOP3.LUT P3, PT, PT, PT, UP0, 0x80, 0x0 ;  /* 0x000000000000781c */ /* 0x000fe20003f6f008 */
[----:B------:R1:W-:Y:S01]  /*2080*/  LDGSTS.E [R87+0xd800], [R34.64], P4 ;  /* 0x0d80000022577fae */ /* 0x0003e2000a12184e */
[----:B------:R-:W-:Y:S02]  /*2090*/  SEL R66, RZ, 0x4, P2 ;  /* 0x00000004ff427807 */ /* 0x000fe40001000000 */
[----:B------:R-:W-:Y:S02]  /*20a0*/  ISETP.GE.AND P6, PT, R74, UR4, PT ;  /* 0x000000044a007c0c */ /* 0x000fe4000bfc6270 */
[----:B------:R-:W-:Y:S02]  /*20b0*/  ISETP.NE.U32.AND P2, PT, R3, RZ, PT ;  /* 0x000000ff0300720c */ /* 0x000fe40003f45070 */
[----:B------:R-:W-:Y:S01]  /*20c0*/  SEL R66, R66, RZ, P3 ;  /* 0x000000ff42427207 */ /* 0x000fe20001800000 */
[----:B------:R1:W-:Y:S01]  /*20d0*/  LDGSTS.E [R87+0xe800], [R38.64], P1 ;  /* 0x0e80000026577fae */ /* 0x0003e2000892184e */
[----:B------:R-:W-:-:S02]  /*20e0*/  PLOP3.LUT P3, PT, PT, PT, UP0, 0x80, 0x0 ;  /* 0x000000000000781c */ /* 0x000fc40003f6f008 */
[----:B------:R-:W-:Y:S02]  /*20f0*/  SEL R3, RZ, 0x4, P6 ;  /* 0x00000004ff037807 */ /* 0x000fe40003000000 */
[----:B------:R-:W-:Y:S02]  /*2100*/  ISETP.GE.AND P6, PT, R73, UR4, PT ;  /* 0x0000000449007c0c */ /* 0x000fe4000bfc6270 */
[----:B------:R-:W-:Y:S02]  /*2110*/  ISETP.NE.U32.AND P0, PT, R67, RZ, PT ;  /* 0x000000ff4300720c */ /* 0x000fe40003f05070 */
[----:B------:R-:W-:Y:S01]  /*2120*/  SEL R3, R3, RZ, P3 ;  /* 0x000000ff03037207 */ /* 0x000fe20001800000 */
[----:B------:R1:W-:Y:S01]  /*2130*/  LDGSTS.E [R87+0xf800], [R52.64], P2 ;  /* 0x0f80000034577fae */ /* 0x0003e2000912184e */
[----:B------:R-:W-:Y:S02]  /*2140*/  PLOP3.LUT P3, PT, PT, PT, UP0, 0x80, 0x0 ;  /* 0x000000000000781c */ /* 0x000fe40003f6f008 */
[----:B------:R-:W-:Y:S01]  /*2150*/  SEL R67, RZ, 0x4, P6 ;  /* 0x00000004ff437807 */ /* 0x000fe20003000000 */
[----:B------:R-:W0:Y:S01]  /*2160*/  LDGDEPBAR ;  /* 0x00000000000079af */ /* 0x000e220000000000 */
[----:B------:R-:W-:-:S02]  /*2170*/  ISETP.GE.AND P6, PT, R72, UR4, PT ;  /* 0x0000000448007c0c */ /* 0x000fc4000bfc6270 */
[----:B------:R-:W-:Y:S02]  /*2180*/  ISETP.NE.U32.AND P5, PT, R66, RZ, PT ;  /* 0x000000ff4200720c */ /* 0x000fe40003fa5070 */
[----:B------:R-:W-:Y:S02]  /*2190*/  SEL R67, R67, RZ, P3 ;  /* 0x000000ff43437207 */ /* 0x000fe40001800000 */
[----:B------:R-:W-:Y:S02]  /*21a0*/  PLOP3.LUT P3, PT, PT, PT, UP0, 0x80, 0x0 ;  /* 0x000000000000781c */ /* 0x000fe40003f6f008 */
[----:B------:R-:W-:Y:S02]  /*21b0*/  SEL R66, RZ, 0x4, P6 ;  /* 0x00000004ff427807 */ /* 0x000fe40003000000 */
[----:B------:R-:W-:Y:S01]  /*21c0*/  ISETP.GE.AND P6, PT, R71, UR4, PT ;  /* 0x0000000447007c0c */ /* 0x000fe2000bfc6270 */
[----:B------:R-:W-:Y:S01]  /*21d0*/  IMAD R71, R121, c[0x0][0x18c], RZ ;  /* 0x0000630079477a24 */ /* 0x000fe200078e02ff */
[----:B------:R-:W-:-:S02]  /*21e0*/  ISETP.NE.U32.AND P4, PT, R3, RZ, PT ;  /* 0x000000ff0300720c */ /* 0x000fc40003f85070 */
[----:B------:R-:W-:Y:S02]  /*21f0*/  SEL R66, R66, RZ, P3 ;  /* 0x000000ff42427207 */ /* 0x000fe40001800000 */
[----:B------:R-:W-:Y:S02]  /*2200*/  PLOP3.LUT P3, PT, PT, PT, UP0, 0x80, 0x0 ;  /* 0x000000000000781c */ /* 0x000fe40003f6f008 */
[----:B------:R-:W-:Y:S02]  /*2210*/  SEL R3, RZ, 0x4, P6 ;  /* 0x00000004ff037807 */ /* 0x000fe40003000000 */
[----:B------:R-:W-:Y:S01]  /*2220*/  ISETP.NE.U32.AND P6, PT, R67, RZ, PT ;  /* 0x000000ff4300720c */ /* 0x000fe20003fc5070 */
[----:B------:R-:W-:Y:S01]  /*2230*/  IMAD.U32 R67, RZ, RZ, UR6 ;  /* 0x00000006ff437e24 */ /* 0x000fe2000f8e00ff */
[----:B------:R-:W-:Y:S02]  /*2240*/  SEL R3, R3, RZ, P3 ;  /* 0x000000ff03037207 */ /* 0x000fe40001800000 */
[----:B------:R-:W-:Y:S01]  /*2250*/  ISETP.NE.U32.AND P3, PT, R66, RZ, PT ;  /* 0x000000ff4200720c */ /* 0x000fe20003f65070 */
[----:B------:R-:W-:Y:S01]  /*2260*/  IMAD.U32 R66, RZ, RZ, UR6 ;  /* 0x00000006ff427e24 */ /* 0x000fe2000f8e00ff */
[----:B------:R-:W-:Y:S01]  /*2270*/  ISETP.NE.U32.AND P1, PT, R3, RZ, PT ;  /* 0x000000ff0300720c */ /* 0x000fe20003f25070 */
[----:B------:R-:W-:-:S02]  /*2280*/  IMAD.U32 R3, RZ, RZ, UR6 ;  /* 0x00000006ff037e24 */ /* 0x000fc4000f8e00ff */
[----:B-1----:R-:W-:-:S04]  /*2290*/  IMAD.WIDE R60, R66, 0x4, R60 ;  /* 0x00000004423c7825 */ /* 0x002fc800078e023c */
[----:B---3--:R-:W-:-:S04]  /*22a0*/  IMAD.WIDE R62, R3, 0x4, R62 ;  /* 0x00000004033e7825 */ /* 0x008fc800078e023e */
[----:B------:R-:W-:Y:S02]  /*22b0*/  IMAD.SHL.U32 R3, R71, 0x4, RZ ;  /* 0x0000000447037824 */ /* 0x000fe400078e00ff */
[----:B----4-:R-:W-:-:S03]  /*22c0*/  IMAD.WIDE R64, R66, 0x4, R64 ;  /* 0x0000000442407825 */ /* 0x010fc600078e0240 */
[----:B------:R-:W-:Y:S01]  /*22d0*/  IADD3 R106, P2, R3, c[0x0][0x168], RZ ;  /* 0x00005a00036a7a10 */ /* 0x000fe20007f5e0ff */
[----:B--2---:R-:W-:-:S03]  /*22e0*/  IMAD.WIDE R58, R67, 0x4, R58 ;  /* 0x00000004433a7825 */ /* 0x004fc600078e023a */
[----:B------:R-:W-:Y:S01]  /*22f0*/  LEA.HI.X.SX32 R107, R71, c[0x0][0x16c], 0x2, P2 ;  /* 0x00005b00476b7a11 */ /* 0x000fe200010f16ff */
[----:B-----5:R-:W-:Y:S01]  /*2300*/  IMAD.WIDE R68, R67, 0x4, R68 ;  /* 0x0000000443447825 */ /* 0x020fe200078e0244 */
[----:B------:R-:W-:-:S04]  /*2310*/  LEA R66, P2, R120, R106, 0x2 ;  /* 0x0000006a78427211 */ /* 0x000fc800078410ff */
[----:B------:R-:W-:Y:S02]  /*2320*/  LEA.HI.X.SX32 R67, R120, R107, 0x2, P2 ;  /* 0x0000006b78437211 */ /* 0x000fe400010f16ff */
        /* <DEDUP_REMOVED lines=14> */
[----:B------:R-:W-:-:S04]  /*2410*/  ISETP.GE.AND P2, PT, R121, c[0x0][0x180], PT ;  /* 0x0000600079007a0c */ /* 0x000fc80003f46270 */
[----:B------:R-:W-:-:S04]  /*2420*/  SEL R101, R101, RZ, !P2 ;  /* 0x000000ff65657207 */ /* 0x000fc80005000000 */
[----:B------:R-:W-:Y:S02]  /*2430*/  ISETP.NE.U32.AND P2, PT, R101, RZ, PT ;  /* 0x000000ff6500720c */ /* 0x000fe40003f45070 */
[----:B------:R-:W1:Y:S11]  /*2440*/  S2R R101, SR_TID.X ;  /* 0x0000000000657919 */ /* 0x000e760000002100 */
[----:B------:R2:W-:Y:S04]  /*2450*/  LDGSTS.E [R84+0x20000], [R66.64], P2 ;  /* 0x2000000042547fae */ /* 0x0005e8000912184e */
[----:B------:R3:W-:Y:S04]  /*2460*/  LDGSTS.E [R84+0x20800], [R70.64], P2 ;  /* 0x2080000046547fae */ /* 0x0007e8000912184e */
[----:B------:R4:W-:Y:S04]  /*2470*/  LDGSTS.E [R84+0x21000], [R72.64], P2 ;  /* 0x2100000048547fae */ /* 0x0009e8000912184e */
[----:B------:R5:W-:Y:S01]  /*2480*/  LDGSTS.E [R84+0x21800], [R74.64], P2 ;  /* 0x218000004a547fae */ /* 0x000be2000912184e */
[----:B-1----:R-:W-:-:S03]  /*2490*/  IMAD.SHL.U32 R121, R101, 0x2000, RZ ;  /* 0x0000200065797824 */ /* 0x002fc600078e00ff */
[----:B------:R1:W-:Y:S02]  /*24a0*/  LDGSTS.E [R84+0x22000], [R76.64], P2 ;  /* 0x220000004c547fae */ /* 0x0003e4000912184e */
[----:B------:R-:W-:Y:S02]  /*24b0*/  LOP3.LUT R121, R121, 0xc000, RZ, 0xc0, !PT ;  /* 0x0000c00079797812 */ /* 0x000fe400078ec0ff */
[----:B------:R1:W-:Y:S03]  /*24c0*/  LDGSTS.E [R84+0x22800], [R78.64], P2 ;  /* 0x228000004e547fae */ /* 0x0003e6000912184e */
[----:B------:R-:W-:Y:S01]  /*24d0*/  IMAD R121, R113, 0x10, R121 ;  /* 0x0000001071797824 */ /* 0x000fe200078e0279 */
[----:B------:R1:W-:Y:S01]  /*24e0*/  LDGSTS.E [R84+0x23000], [R82.64], P2 ;  /* 0x2300000052547fae */ /* 0x0003e2000912184e */
[----:B------:R-:W-:-:S03]  /*24f0*/  IMAD.SHL.U32 R113, R101, 0x100, RZ ;  /* 0x0000010065717824 */ /* 0x000fc600078e00ff */
[----:B------:R1:W-:Y:S01]  /*2500*/  LDGSTS.E [R84+0x23800], [R106.64], P2 ;  /* 0x238000006a547fae */ /* 0x0003e2000912184e */
[----:B------:R-:W-:Y:S02]  /*2510*/  PLOP3.LUT P2, PT, PT, PT, UP0, 0x80, 0x0 ;  /* 0x000000000000781c */ /* 0x000fe40003f4f008 */
[----:B------:R-:W-:Y:S01]  /*2520*/  LOP3.LUT R113, R113, 0x2000, RZ, 0xc0, !PT ;  /* 0x0000200071717812 */ /* 0x000fe200078ec0ff */
[----:B------:R-:W0:Y:S04]  /*2530*/  LDGDEPBAR ;  /* 0x00000000000079af */ /* 0x000e280000000000 */
[----:B------:R-:W-:Y:S06]  /*2540*/  BAR.SYNC.DEFER_BLOCKING 0x0 ;  /* 0x0000000000007b1d */ /* 0x000fec0000010000 */
[----:B------:R-:W-:Y:S01]  /*2550*/  @!PT LDS RZ, [RZ] ;  /* 0x00000000fffff984 */ /* 0x000fe20000000800 */
[----:B------:R-:W-:Y:S01]  /*2560*/  @!PT LDS RZ, [RZ] ;  /* 0x00000000fffff984 */ /* 0x000fe20000000800 */
[----:B------:R-:W-:Y:S01]  /*2570*/  @!PT LDS RZ, [RZ] ;  /* 0x00000000fffff984 */ /* 0x000fe20000000800 */
[----:B------:R1:W-:Y:S04]  /*2580*/  LDGSTS.E [R0+0x10000], [R56.64], P0 ;  /* 0x1000000038007fae */ /* 0x0003e8000812184e */
[----:B------:R2:W-:Y:S01]  /*2590*/  LDGSTS.E [R0+0x11000], [R58.64], P5 ;  /* 0x110000003a007fae */ /* 0x0005e2000a92184e */
[----:B------:R-:W-:-:S03]  /*25a0*/  PLOP3.LUT P5, PT, PT, PT, UP0, 0x80, 0x0 ;  /* 0x000000000000781c */ /* 0x000fc60003faf008 */
[----:B------:R3:W-:Y:S01]  /*25b0*/  LDGSTS.E [R0+0x12000], [R60.64], P4 ;  /* 0x120000003c007fae */ /* 0x0007e2000a12184e */
[----:B------:R-:W-:-:S03]  /*25c0*/  PLOP3.LUT P4, PT, PT, PT, UP0, 0x80, 0x0 ;  /* 0x000000000000781c */ /* 0x000fc60003f8f008 */
[----:B-1----:R-:W1:Y:S04]  /*25d0*/  S2R R57, SR_TID.X ;  /* 0x0000000000397919 */ /* 0x002e680000002100 */
[----:B------:R4:W-:Y:S01]  /*25e0*/  LDGSTS.E [R0+0x13000], [R62.64], P6 ;  /* 0x130000003e007fae */ /* 0x0009e2000b12184e */
[----:B--2---:R-:W-:Y:S01]  /*25f0*/  CS2R R58, SRZ ;  /* 0x00000000003a7805 */ /* 0x004fe2000001ff00 */
[C---:B---3--:R-:W-:Y:S02]  /*2600*/  LOP3.LUT R61, R2.reuse, 0x18, RZ, 0xfc, !PT ;  /* 0x00000018023d7812 */ /* 0x048fe400078efcff */
[----:B------:R2:W-:Y:S01]  /*2610*/  LDGSTS.E [R0+0x14000], [R64.64], P3 ;  /* 0x1400000040007fae */ /* 0x0005e2000992184e */
[----:B------:R-:W-:Y:S02]  /*2620*/  LOP3.LUT R60, R2, 0x1a, RZ, 0xfc, !PT ;  /* 0x0000001a023c7812 */ /* 0x000fe400078efcff */
[----:B------:R-:W-:Y:S01]  /*2630*/  ISETP.GE.AND P0, PT, R61, UR4, PT ;  /* 0x000000043d007c0c */ /* 0x000fe2000bf06270 */
[----:B------:R3:W-:Y:S01]  /*2640*/  LDGSTS.E [R0+0x15000], [R68.64], P1 ;  /* 0x1500000044007fae */ /* 0x0007e2000892184e */
[----:B------:R-:W-:-:S02]  /*2650*/  PLOP3.LUT P1, PT, PT, PT, UP0, 0x80, 0x0 ;  /* 0x000000000000781c */ /* 0x000fc40003f2f008 */
[----:B------:R-:W-:Y:S02]  /*2660*/  SEL R56, RZ, 0x4, P0 ;  /* 0x00000004ff387807 */ /* 0x000fe40000000000 */
[----:B----4-:R-:W-:Y:S02]  /*2670*/  LOP3.LUT R63, R2, 0x1c, RZ, 0xfc, !PT ;  /* 0x0000001c023f7812 */ /* 0x010fe400078efcff */
[----:B------:R-:W-:Y:S01]  /*2680*/  SEL R56, R56, RZ, P1 ;  /* 0x000000ff38387207 */ /* 0x000fe20000800000 */
[----:B--2---:R-:W-:Y:S01]  /*2690*/  CS2R R64, SRZ ;  /* 0x0000000000407805 */ /* 0x004fe2000001ff00 */
[----:B------:R-:W-:Y:S02]  /*26a0*/  LOP3.LUT R62, R2, 0x1e, RZ, 0xfc, !PT ;  /* 0x0000001e023e7812 */ /* 0x000fe400078efcff */
[----:B------:R-:W-:Y:S01]  /*26b0*/  ISETP.NE.U32.AND P0, PT, R56, RZ, PT ;  /* 0x000000ff3800720c */ /* 0x000fe20003f05070 */
[----:B------:R-:W-:Y:S01]  /*26c0*/  IMAD.U32 R56, RZ, RZ, UR6 ;  /* 0x00000006ff387e24 */ /* 0x000fe2000f8e00ff */
[----:B-1----:R-:W-:-:S02]  /*26d0*/  LOP3.LUT R57, R57, 0x3f, RZ, 0xc0, !PT ;  /* 0x0000003f39397812 */ /* 0x002fc400078ec0ff */
[----:B---3--:R-:W-:Y:S01]  /*26e0*/  LOP3.LUT R69, R2, 0x20, RZ, 0xfc, !PT ;  /* 0x0000002002457812 */ /* 0x008fe200078efcff */
[----:B------:R-:W-:Y:S01]  /*26f0*/  IMAD.WIDE R4, R56, 0x4, R4 ;  /* 0x0000000438047825 */ /* 0x000fe200078e0204 */
[----:B------:R-:W-:Y:S02]  /*2700*/  ISETP.GE.AND P1, PT, R57, UR4, PT ;  /* 0x0000000439007c0c */ /* 0x000fe4000bf26270 */
[C---:B------:R-:W-:Y:S01]  /*2710*/  LOP3.LUT R57, R2.reuse, 0x2c, RZ, 0xfc, !PT ;  /* 0x0000002c02397812 */ /* 0x040fe200078efcff */
[----:B------:R-:W-:Y:S01]  /*2720*/  IMAD.SHL.U32 R56, R101, 0x20, RZ ;  /* 0x0000002065387824 */ /* 0x000fe200078e00ff */
[----:B------:R-:W-:-:S03]  /*2730*/  LOP3.LUT R68, R2, 0x22, RZ, 0xfc, !PT ;  /* 0x0000002202447812 */ /* 0x000fc600078efcff */
[----:B------:R1:W-:Y:S01]  /*2740*/  LDGSTS.E [R0+0x16000], [R4.64], P0 ;  /* 0x1600000004007fae */ /* 0x0003e2000812184e */
[----:B------:R-:W-:Y:S02]  /*2750*/  PLOP3.LUT P0, PT, PT, PT, UP0, 0x80, 0x0 ;  /* 0x000000000000781c */ /* 0x000fe40003f0f008 */
[----:B-1----:R-:W-:Y:S01]  /*2760*/  SEL R4, RZ, 0x4, P1 ;  /* 0x00000004ff047807 */ /* 0x002fe20000800000 */
[----:B------:R-:W-:Y:S01]  /*2770*/  IMAD.SHL.U32 R5, R101, 0x800, RZ ;  /* 0x0000080065057824 */ /* 0x000fe200078e00ff */
[----:B------:R-:W-:Y:S02]  /*2780*/  ISETP.GE.AND P1, PT, R63, UR4, PT ;  /* 0x000000043f007c0c */ /* 0x000fe4000bf26270 */
[----:B------:R-:W-:Y:S02]  /*2790*/  SEL R4, R4, RZ, P0 ;  /* 0x000000ff04047207 */ /* 0x000fe40000000000 */
[----:B------:R-:W-:Y:S02]  /*27a0*/  LOP3.LUT R5, R5, 0xc000, RZ, 0xc0, !PT ;  /* 0x0000c00005057812 */ /* 0x000fe400078ec0ff */
[----:B------:R-:W-:Y:S01]  /*27b0*/  ISETP.NE.U32.AND P0, PT, R4, RZ, PT ;  /* 0x000000ff0400720c */ /* 0x000fe20003f05070 */
[----:B------:R-:W-:Y:S01]  /*27c0*/  IMAD.SHL.U32 R4, R101, 0x4, RZ ;  /* 0x0000000465047824 */ /* 0x000fe200078e00ff */
[----:B------:R-:W-:-:S02]  /*27d0*/  LOP3.LUT R5, R5, 0x60, R56, 0xf8, !PT ;  /* 0x0000006005057812 */ /* 0x000fc400078ef838 */
[----:B------:R-:W-:Y:S02]  /*27e0*/  LOP3.LUT R101, R2, 0x24, RZ, 0xfc, !PT ;  /* 0x0000002402657812 */ /* 0x000fe400078efcff */
[----:B------:R-:W-:Y:S02]  /*27f0*/  LOP3.LUT R5, R5, 0x770, R4, 0x78, !PT ;  /* 0x0000077005057812 */ /* 0x000fe400078e7804 */
[----:B------:R-:W-:Y:S02]  /*2800*/  SEL R4, RZ, 0x4, P1 ;  /* 0x00000004ff047807 */ /* 0x000fe40000800000 */
[----:B------:R-:W-:Y:S01]  /*2810*/  ISETP.GE.AND P3, PT, R101, UR4, PT ;  /* 0x0000000465007c0c */ /* 0x000fe2000bf66270 */
[----:B------:R-:W-:Y:S01]  /*2820*/  IMAD.IADD R113, R113, 0x1, R5 ;  /* 0x0000000171717824 */ /* 0x000fe200078e0205 */
[----:B------:R-:W-:Y:S01]  /*2830*/  SEL R4, R4, RZ, P2 ;  /* 0x000000ff04047207 */ /* 0x000fe20001000000 */
[----:B------:R-:W-:Y:S01]  /*2840*/  IMAD.U32 R5, RZ, RZ, UR6 ;  /* 0x00000006ff057e24 */ /* 0x000fe2000f8e00ff */
[----:B------:R-:W-:-:S02]  /*2850*/  ISETP.GE.AND P1, PT, R69, UR4, PT ;  /* 0x0000000445007c0c */ /* 0x000fc4000bf26270 */
[----:B------:R-:W-:Y:S01]  /*2860*/  ISETP.NE.U32.AND P2, PT, R4, RZ, PT ;  /* 0x000000ff0400720c */ /* 0x000fe20003f45070 */
[----:B------:R-:W-:Y:S01]  /*2870*/  IMAD.WIDE R8, R5, 0x4, R8 ;  /* 0x0000000405087825 */ /* 0x000fe200078e0208 */
[----:B------:R-:W-:Y:S02]  /*2880*/  SEL R4, RZ, 0x4, P3 ;  /* 0x00000004ff047807 */ /* 0x000fe40001800000 */
[----:B------:R-:W-:Y:S02]  /*2890*/  LOP3.LUT R101, R2, 0x28, RZ, 0xfc, !PT ;  /* 0x0000002802657812 */ /* 0x000fe400078efcff */
[----:B------:R-:W-:Y:S02]  /*28a0*/  SEL R5, RZ, 0x4, P1 ;  /* 0x00000004ff057807 */ /* 0x000fe40000800000 */
[----:B------:R-:W-:Y:S02]  /*28b0*/  SEL R4, R4, RZ, P5 ;  /* 0x000000ff04047207 */ /* 0x000fe40002800000 */
[----:B------:R-:W-:-:S02]  /*28c0*/  ISETP.GE.AND P6, PT, R101, UR4, PT ;  /* 0x0000000465007c0c */ /* 0x000fc4000bfc6270 */
[----:B------:R-:W-:Y:S01]  /*28d0*/  LOP3.LUT R101, R2, 0x30, RZ, 0xfc, !PT ;  /* 0x0000003002657812 */ /* 0x000fe200078efcff */
[----:B------:R1:W-:Y:S01]  /*28e0*/  LDGSTS.E [R0+0x17000], [R8.64], P2 ;  /* 0x1700000008007fae */ /* 0x0003e2000912184e */
[----:B------:R-:W-:Y:S02]  /*28f0*/  SEL R5, R5, RZ, P4 ;  /* 0x000000ff05057207 */ /* 0x000fe40002000000 */
[----:B------:R-:W-:Y:S02]  /*2900*/  ISETP.NE.U32.AND P3, PT, R4, RZ, PT ;  /* 0x000000ff0400720c */ /* 0x000fe40003f65070 */
[----:B------:R-:W-:Y:S02]  /*2910*/  ISETP.GE.AND P5, PT, R57, UR4, PT ;  /* 0x0000000439007c0c */ /* 0x000fe4000bfa6270 */
[----:B------:R-:W-:Y:S01]  /*2920*/  PLOP3.LUT P4, PT, PT, PT, UP0, 0x80, 0x0 ;  /* 0x000000000000781c */ /* 0x000fe20003f8f008 */
[----:B------:R-:W-:Y:S01]  /*2930*/  CS2R R56, SRZ ;  /* 0x0000000000387805 */ /* 0x000fe2000001ff00 */
[----:B------:R-:W-:-:S02]  /*2940*/  SEL R4, RZ, 0x4, P6 ;  /* 0x00000004ff047807 */ /* 0x000fc40003000000 */
[----:B------:R-:W-:Y:S01]  /*2950*/  ISETP.GE.AND P6, PT, R101, UR4, PT ;  /* 0x0000000465007c0c */ /* 0x000fe2000bfc6270 */
[----:B-1----:R-:W-:Y:S01]  /*2960*/  IMAD.U32 R9, RZ, RZ, UR6 ;  /* 0x00000006ff097e24 */ /* 0x002fe2000f8e00ff */
[----:B------:R-:W-:Y:S02]  /*2970*/  PLOP3.LUT P2, PT, PT, PT, UP0, 0x80, 0x0 ;  /* 0x000000000000781c */ /* 0x000fe40003f4f008 */
[----:B------:R-:W-:Y:S01]  /*2980*/  LOP3.LUT R101, R2, 0x34, RZ, 0xfc, !PT ;  /* 0x0000003402657812 */ /* 0x000fe200078efcff */
[----:B------:R-:W-:Y:S01]  /*2990*/  IMAD.WIDE R12, R9, 0x4, R12 ;  /* 0x00000004090c7825 */ /* 0x000fe200078e020c */
[----:B------:R-:W-:Y:S02]  /*29a0*/  SEL R8, RZ, 0x4, P5 ;  /* 0x00000004ff087807 */ /* 0x000fe40002800000 */
[----:B------:R-:W-:Y:S01]  /*29b0*/  ISETP.NE.U32.AND P1, PT, R5, RZ, PT ;  /* 0x000000ff0500720c */ /* 0x000fe20003f25070 */
[----:B------:R-:W-:Y:S01]  /*29c0*/  IMAD.WIDE R32, R9, 0x4, R32 ;  /* 0x0000000409207825 */ /* 0x000fe200078e0220 */
[----:B------:R-:W-:-:S02]  /*29d0*/  SEL R4, R4, RZ, P4 ;  /* 0x000000ff04047207 */ /* 0x000fc40002000000 */
[----:B------:R-:W-:Y:S01]  /*29e0*/  PLOP3.LUT P4, PT, PT, PT, UP0, 0x80, 0x0 ;  /* 0x000000000000781c */ /* 0x000fe20003f8f008 */
[----:B------:R-:W-:Y:S01]  /*29f0*/  IMAD.WIDE R46, R9, 0x4, R46 ;  /* 0x00000004092e7825 */ /* 0x000fe200078e022e */
[----:B------:R-:W-:Y:S02]  /*2a00*/  SEL R5, RZ, 0x4, P6 ;  /* 0x00000004ff057807 */ /* 0x000fe40003000000 */
[----:B------:R-:W-:Y:S01]  /*2a10*/  ISETP.GE.AND P5, PT, R101, UR4, PT ;  /* 0x0000000465007c0c */ /* 0x000fe2000bfa6270 */
[----:B------:R-:W-:Y:S01]  /*2a20*/  IMAD.WIDE R50, R9, 0x4, R50 ;  /* 0x0000000409327825 */ /* 0x000fe200078e0232 */
[----:B------:R-:W-:Y:S02]  /*2a30*/  SEL R8, R8, RZ, P2 ;  /* 0x000000ff08087207 */ /* 0x000fe40001000000 */
[----:B------:R-:W-:Y:S01]  /*2a40*/  ISETP.NE.U32.AND P2, PT, R4, RZ, PT ;  /* 0x000000ff0400720c */ /* 0x000fe20003f45070 */
[----:B------:R1:W-:Y:S01]  /*2a50*/  LDGSTS.E [R0+0x18000], [R12.64], P1 ;  /* 0x180000000c007fae */ /* 0x0003e2000892184e */
[----:B------:R-:W-:Y:S01]  /*2a60*/  SEL R4, R5, RZ, P4 ;  /* 0x000000ff05047207 */ /* 0x000fe20002000000 */
[----:B------:R-:W-:Y:S01]  /*2a70*/  IMAD.WIDE R54, R9, 0x4, R54 ;  /* 0x0000000409367825 */ /* 0x000fe200078e0236 */
[----:B------:R-:W-:-:S02]  /*2a80*/  SEL R5, RZ, 0x4, P5 ;  /* 0x00000004ff057807 */ /* 0x000fc40002800000 */
[----:B------:R-:W-:Y:S01]  /*2a90*/  ISETP.NE.U32.AND P5, PT, R8, RZ, PT ;  /* 0x000000ff0800720c */ /* 0x000fe20003fa5070 */
[----:B------:R-:W-:Y:S01]  /*2aa0*/  IMAD.U32 R8, RZ, RZ, UR6 ;  /* 0x00000006ff087e24 */ /* 0x000fe2000f8e00ff */
[----:B------:R-:W-:Y:S01]  /*2ab0*/  ISETP.NE.U32.AND P4, PT, R4, RZ, PT ;  /* 0x000000ff0400720c */ /* 0x000fe20003f85070 */
[----:B------:R-:W-:Y:S01]  /*2ac0*/  IMAD.U32 R4, RZ, RZ, UR6 ;  /* 0x00000006ff047e24 */ /* 0x000fe2000f8e00ff */
[----:B------:R-:W-:Y:S01]  /*2ad0*/  PLOP3.LUT P6, PT, PT, PT, UP0, 0x80, 0x0 ;  /* 0x000000000000781c */ /* 0x000fe20003fcf008 */
[----:B------:R-:W-:Y:S01]  /*2ae0*/  IMAD.WIDE R16, R8, 0x4, R16 ;  /* 0x0000000408107825 */ /* 0x000fe200078e0210 */
[----:B------:R-:W-:Y:S02]  /*2af0*/  LOP3.LUT R101, R2, 0x38, RZ, 0xfc, !PT ;  /* 0x0000003802657812 */ /* 0x000fe400078efcff */
[----:B------:R-:W-:Y:S01]  /*2b00*/  SEL R5, R5, RZ, P6 ;  /* 0x000000ff05057207 */ /* 0x000fe20003000000 */
[----:B------:R-:W-:Y:S01]  /*2b10*/  IMAD.WIDE R20, R4, 0x4, R20 ;  /* 0x0000000404147825 */ /* 0x000fe200078e0214 */
[----:B------:R-:W-:Y:S01]  /*2b20*/  ISETP.GE.AND P1, PT, R101, UR4, PT ;  /* 0x0000000465007c0c */ /* 0x000fe2000bf26270 */
[----:B------:R2:W-:Y:S01]  /*2b30*/  LDGSTS.E [R0+0x19000], [R16.64], P3 ;  /* 0x1900000010007fae */ /* 0x0005e2000992184e */
[----:B------:R-:W-:Y:S01]  /*2b40*/  ISETP.NE.U32.AND P6, PT, R5, RZ, PT ;  /* 0x000000ff0500720c */ /* 0x000fe20003fc5070 */
[----:B------:R-:W-:Y:S01]  /*2b50*/  IMAD.U32 R5, RZ, RZ, UR6 ;  /* 0x00000006ff057e24 */ /* 0x000fe2000f8e00ff */
[----:B------:R-:W-:Y:S01]  /*2b60*/  PLOP3.LUT P3, PT, PT, PT, UP0, 0x80, 0x0 ;  /* 0x000000000000781c */ /* 0x000fe20003f6f008 */
[----:B------:R3:W-:Y:S01]  /*2b70*/  LDGSTS.E [R0+0x1a000], [R20.64], P2 ;  /* 0x1a00000014007fae */ /* 0x0007e2000912184e */
[----:B------:R-:W-:Y:S01]  /*2b80*/  SEL R4, RZ, 0x4, P1 ;  /* 0x00000004ff047807 */ /* 0x000fe20000800000 */
[----:B------:R-:W-:Y:S01]  /*2b90*/  IMAD.WIDE R24, R5, 0x4, R24 ;  /* 0x0000000405187825 */ /* 0x000fe200078e0218 */
[----:B------:R-:W-:-:S02]  /*2ba0*/  ISETP.GE.AND P2, PT, R124, UR4, PT ;  /* 0x000000047c007c0c */ /* 0x000fc4000bf46270 */
[----:B------:R-:W-:Y:S01]  /*2bb0*/  LOP3.LUT R101, R2, 0x2, RZ, 0xfc, !PT ;  /* 0x0000000202657812 */ /* 0x000fe200078efcff */
[----:B-1----:R-:W-:Y:S01]  /*2bc0*/  IMAD.U32 R12, RZ, RZ, UR6 ;  /* 0x00000006ff0c7e24 */ /* 0x002fe2000f8e00ff */
[----:B------:R-:W-:Y:S01]  /*2bd0*/  SEL R4, R4, RZ, P3 ;  /* 0x000000ff04047207 */ /* 0x000fe20001800000 */
[----:B------:R1:W-:Y:S01]  /*2be0*/  LDGSTS.E [R0+0x1b000], [R24.64], P5 ;  /* 0x1b00000018007fae */ /* 0x0003e2000a92184e */
[----:B------:R-:W-:Y:S01]  /*2bf0*/  PLOP3.LUT P1, PT, PT, PT, UP0, 0x80, 0x0 ;  /* 0x000000000000781c */ /* 0x000fe20003f2f008 */
[----:B------:R-:W-:Y:S01]  /*2c00*/  IMAD.WIDE R44, R12, 0x4, R44 ;  /* 0x000000040c2c7825 */ /* 0x000fe200078e022c */
[----:B------:R-:W-:Y:S01]  /*2c10*/  SEL R5, RZ, 0x4, P2 ;  /* 0x00000004ff057807 */ /* 0x000fe20001000000 */
[----:B---3--:R-:W-:Y:S01]  /*2c20*/  CS2R R20, SRZ ;  /* 0x0000000000147805 */ /* 0x008fe2000001ff00 */
[----:B------:R-:W-:Y:S01]  /*2c30*/  ISETP.GE.AND P3, PT, R101, UR4, PT ;  /* 0x0000000465007c0c */ /* 0x000fe2000bf66270 */
[----:B------:R-:W-:Y:S01]  /*2c40*/  IMAD.U32 R13, RZ, RZ, UR6 ;  /* 0x00000006ff0d7e24 */ /* 0x000fe2000f8e00ff */
[----:B------:R-:W-:Y:S01]  /*2c50*/  LOP3.LUT R101, R2, 0x6, RZ, 0xfc, !PT ;  /* 0x0000000602657812 */ /* 0x000fe200078efcff */
[----:B------:R-:W-:Y:S01]  /*2c60*/  IMAD.WIDE R14, R9, 0x4, R14 ;  /* 0x00000004090e7825 */ /* 0x000fe200078e020e */
[----:B------:R-:W-:-:S02]  /*2c70*/  SEL R5, R5, RZ, P1 ;  /* 0x000000ff05057207 */ /* 0x000fc40000800000 */
[----:B------:R-:W-:Y:S01]  /*2c80*/  ISETP.GE.AND P1, PT, R101, UR4, PT ;  /* 0x0000000465007c0c */ /* 0x000fe2000bf26270 */
[----:B------:R-:W-:Y:S01]  /*2c90*/  IMAD.WIDE R6, R13, 0x4, R6 ;  /* 0x000000040d067825 */ /* 0x000fe200078e0206 */
[----:B------:R-:W-:Y:S02]  /*2ca0*/  LOP3.LUT R101, R2, 0xa, RZ, 0xfc, !PT ;  /* 0x0000000a02657812 */ /* 0x000fe400078efcff */
[----:B------:R-:W-:Y:S01]  /*2cb0*/  PLOP3.LUT P5, PT, PT, PT, UP0, 0x80, 0x0 ;  /* 0x000000000000781c */ /* 0x000fe20003faf008 */
[----:B------:R-:W-:Y:S01]  /*2cc0*/  IMAD.WIDE R34, R9, 0x4, R34 ;  /* 0x0000000409227825 */ /* 0x000fe200078e0222 */
[----:B------:R-:W-:Y:S02]  /*2cd0*/  SEL R8, RZ, 0x4, P3 ;  /* 0x00000004ff087807 */ /* 0x000fe40001800000 */
[----:B------:R-:W-:Y:S01]  /*2ce0*/  ISETP.NE.U32.AND P2, PT, R4, RZ, PT ;  /* 0x000000ff0400720c */ /* 0x000fe20003f45070 */
[----:B------:R-:W-:Y:S01]  /*2cf0*/  IMAD.U32 R4, RZ, RZ, UR6 ;  /* 0x00000006ff047e24 */ /* 0x000fe2000f8e00ff */
[----:B------:R-:W-:Y:S01]  /*2d00*/  ISETP.NE.U32.AND P3, PT, R5, RZ, PT ;  /* 0x000000ff0500720c */ /* 0x000fe20003f65070 */
[----:B------:R-:W-:Y:S01]  /*2d10*/  IMAD.WIDE R52, R13, 0x4, R52 ;  /* 0x000000040d347825 */ /* 0x000fe200078e0234 */
[----:B------:R-:W-:-:S02]  /*2d20*/  SEL R5, RZ, 0x4, P1 ;  /* 0x00000004ff057807 */ /* 0x000fc40000800000 */
[----:B------:R-:W-:Y:S01]  /*2d30*/  ISETP.GE.AND P1, PT, R101, UR4, PT ;  /* 0x0000000465007c0c */ /* 0x000fe2000bf26270 */
[----:B------:R-:W-:Y:S01]  /*2d40*/  IMAD.WIDE R28, R4, 0x4, R28 ;  /* 0x00000004041c7825 */ /* 0x000fe200078e021c */
[----:B------:R-:W-:Y:S02]  /*2d50*/  SEL R8, R8, RZ, P5 ;  /* 0x000000ff08087207 */ /* 0x000fe40002800000 */
[----:B------:R-:W-:Y:S02]  /*2d60*/  PLOP3.LUT P5, PT, PT, PT, UP0, 0x80, 0x0 ;  /* 0x000000000000781c */ /* 0x000fe40003faf008 */
[----:B------:R-:W-:Y:S01]  /*2d70*/  SEL R4, RZ, 0x4, P1 ;  /* 0x00000004ff047807 */ /* 0x000fe20000800000 */
[----:B------:R3:W-:Y:S01]  /*2d80*/  LDGSTS.E [R0+0x1c000], [R28.64], P4 ;  /* 0x1c0000001c007fae */ /* 0x0007e2000a12184e */
[----:B------:R-:W-:Y:S01]  /*2d90*/  ISETP.NE.U32.AND P1, PT, R8, RZ, PT ;  /* 0x000000ff0800720c */ /* 0x000fe20003f25070 */
[----:B------:R-:W-:Y:S01]  /*2da0*/  IMAD.U32 R8, RZ, RZ, UR6 ;  /* 0x00000006ff087e24 */ /* 0x000fe2000f8e00ff */
[----:B------:R-:W-:Y:S01]  /*2db0*/  SEL R5, R5, RZ, P5 ;  /* 0x000000ff05057207 */ /* 0x000fe20002800000 */
[----:B------:R4:W-:Y:S01]  /*2dc0*/  LDGSTS.E [R0+0x1d000], [R32.64], P6 ;  /* 0x1d00000020007fae */ /* 0x0009e2000b12184e */
[----:B------:R-:W-:Y:S01]  /*2dd0*/  PLOP3.LUT P5, PT, PT, PT, UP0, 0x80, 0x0 ;  /* 0x000000000000781c */ /* 0x000fe20003faf008 */
[----:B------:R-:W-:Y:S01]  /*2de0*/  IMAD.WIDE R36, R8, 0x4, R36 ;  /* 0x0000000408247825 */ /* 0x000fe200078e0224 */
[----:B------:R-:W-:-:S02]  /*2df0*/  LOP3.LUT R101, R2, 0xe, RZ, 0xfc, !PT ;  /* 0x0000000e02657812 */ /* 0x000fc400078efcff */
[----:B------:R-:W-:Y:S01]  /*2e00*/  SEL R4, R4, RZ, P5 ;  /* 0x000000ff04047207 */ /* 0x000fe20002800000 */
[----:B------:R-:W-:Y:S01]  /*2e10*/  IMAD.WIDE R42, R8, 0x4, R42 ;  /* 0x00000004082a7825 */ /* 0x000fe200078e022a */
[----:B------:R-:W-:Y:S01]  /*2e20*/  ISETP.GE.AND P6, PT, R101, UR4, PT ;  /* 0x0000000465007c0c */ /* 0x000fe2000bfc6270 */
[----:B------:R1:W-:Y:S01]  /*2e30*/  LDGSTS.E [R0+0x1e000], [R36.64], P2 ;  /* 0x1e00000024007fae */ /* 0x0003e2000912184e */
[----:B------:R-:W-:Y:S01]  /*2e40*/  ISETP.NE.U32.AND P4, PT, R5, RZ, PT ;  /* 0x000000ff0500720c */ /* 0x000fe20003f85070 */
[----:B------:R-:W-:Y:S01]  /*2e50*/  IMAD.U32 R5, RZ, RZ, UR6 ;  /* 0x00000006ff057e24 */ /* 0x000fe2000f8e00ff */
[----:B------:R-:W-:Y:S01]  /*2e60*/  ISETP.NE.U32.AND P5, PT, R4, RZ, PT ;  /* 0x000000ff0400720c */ /* 0x000fe20003fa5070 */
[----:B---3--:R-:W-:Y:S01]  /*2e70*/  CS2R R28, SRZ ;  /* 0x00000000001c7805 */ /* 0x008fe2000001ff00 */
[----:B------:R-:W-:Y:S01]  /*2e80*/  LOP3.LUT R101, R2, 0x12, RZ, 0xfc, !PT ;  /* 0x0000001202657812 */ /* 0x000fe200078efcff */
[----:B------:R-:W-:Y:S01]  /*2e90*/  IMAD.WIDE R40, R5, 0x4, R40 ;  /* 0x0000000405287825 */ /* 0x000fe200078e0228 */
[----:B------:R-:W-:-:S02]  /*2ea0*/  PLOP3.LUT P2, PT, PT, PT, UP0, 0x80, 0x0 ;  /* 0x000000000000781c */ /* 0x000fc40003f4f008 */
[----:B------:R-:W-:Y:S02]  /*2eb0*/  SEL R4, RZ, 0x4, P6 ;  /* 0x00000004ff047807 */ /* 0x000fe40003000000 */
[----:B------:R-:W-:Y:S01]  /*2ec0*/  ISETP.GE.AND P6, PT, R101, UR4, PT ;  /* 0x0000000465007c0c */ /* 0x000fe2000bfc6270 */
[----:B------:R3:W-:Y:S01]  /*2ed0*/  LDGSTS.E [R0+0x1f000], [R40.64], P3 ;  /* 0x1f00000028007fae */ /* 0x0007e2000992184e */
[----:B------:R-:W-:Y:S01]  /*2ee0*/  SEL R4, R4, RZ, P2 ;  /* 0x000000ff04047207 */ /* 0x000fe20001000000 */
[----:B-1----:R-:W-:Y:S01]  /*2ef0*/  CS2R R36, SRZ ;  /* 0x0000000000247805 */ /* 0x002fe2000001ff00 */
[----:B------:R-:W-:Y:S01]  /*2f00*/  LOP3.LUT R101, R2, 0x16, RZ, 0xfc, !PT ;  /* 0x0000001602657812 */ /* 0x000fe200078efcff */
[----:B------:R1:W-:Y:S01]  /*2f10*/  LDGSTS.E [R87+0x10800], [R42.64], P1 ;  /* 0x108000002a577fae */ /* 0x0003e2000892184e */
[----:B------:R-:W-:Y:S02]  /*2f20*/  PLOP3.LUT P2, PT, PT, PT, UP0, 0x80, 0x0 ;  /* 0x000000000000781c */ /* 0x000fe40003f4f008 */
[----:B------:R-:W-:Y:S01]  /*2f30*/  SEL R5, RZ, 0x4, P6 ;  /* 0x00000004ff057807 */ /* 0x000fe20003000000 */
[----:B------:R2:W-:Y:S01]  /*2f40*/  LDGSTS.E [R87+0x11800], [R44.64], P4 ;  /* 0x118000002c577fae */ /* 0x0005e2000a12184e */
[----:B------:R-:W-:Y:S01]  /*2f50*/  ISETP.NE.U32.AND P6, PT, R4, RZ, PT ;  /* 0x000000ff0400720c */ /* 0x000fe20003fc5070 */
[----:B------:R-:W-:Y:S01]  /*2f60*/  IMAD.U32 R4, RZ, RZ, UR6 ;  /* 0x00000006ff047e24 */ /* 0x000fe2000f8e00ff */
[----:B------:R-:W-:Y:S01]  /*2f70*/  ISETP.GE.AND P3, PT, R101, UR4, PT ;  /* 0x0000000465007c0c */ /* 0x000fe2000bf66270 */
[----:B------:R2:W-:Y:S01]  /*2f80*/  LDGSTS.E [R87+0x12800], [R46.64], P5 ;  /* 0x128000002e577fae */ /* 0x0005e2000a92184e */
[----:B------:R-:W-:Y:S01]  /*2f90*/  SEL R5, R5, RZ, P2 ;  /* 0x000000ff05057207 */ /* 0x000fe20001000000 */
[----:B------:R-:W-:Y:S01]  /*2fa0*/  IMAD.WIDE R48, R4, 0x4, R48 ;  /* 0x0000000404307825 */ /* 0x000fe200078e0230 */
[----:B------:R-:W-:Y:S01]  /*2fb0*/  PLOP3.LUT P2, PT, PT, PT, UP0, 0x80, 0x0 ;  /* 0x000000000000781c */ /* 0x000fe20003f4f008 */
[----:B---3--:R-:W-:Y:S01]  /*2fc0*/  CS2R R40, SRZ ;  /* 0x0000000000287805 */ /* 0x008fe2000001ff00 */
[----:B------:R-:W-:Y:S01]  /*2fd0*/  SEL R8, RZ, 0x4, P3 ;  /* 0x00000004ff087807 */ /* 0x000fe20001800000 */
[----:B-1----:R-:W-:Y:S01]  /*2fe0*/  CS2R R42, SRZ ;  /* 0x00000000002a7805 */ /* 0x002fe2000001ff00 */
[----:B------:R-:W-:-:S02]  /*2ff0*/  ISETP.GE.AND P3, PT, R60, UR4, PT ;  /* 0x000000043c007c0c */ /* 0x000fc4000bf66270 */
[----:B------:R-:W-:Y:S01]  /*3000*/  ISETP.NE.U32.AND P1, PT, R5, RZ, PT ;  /* 0x000000ff0500720c */ /* 0x000fe20003f25070 */
[----:B------:R1:W-:Y:S01]  /*3010*/  LDGSTS.E [R87+0x13800], [R48.64], P6 ;  /* 0x1380000030577fae */ /* 0x0003e2000b12184e */
[----:B------:R-:W-:Y:S02]  /*3020*/  SEL R8, R8, RZ, P2 ;  /* 0x000000ff08087207 */ /* 0x000fe40001000000 */
[----:B------:R-:W-:Y:S02]  /*3030*/  PLOP3.LUT P2, PT, PT, PT, UP0, 0x80, 0x0 ;  /* 0x000000000000781c */ /* 0x000fe40003f4f008 */
[----:B------:R-:W-:Y:S02]  /*3040*/  SEL R5, RZ, 0x4, P3 ;  /* 0x00000004ff057807 */ /* 0x000fe40001800000 */
[----:B------:R-:W-:Y:S02]  /*3050*/  ISETP.GE.AND P4, PT, R62, UR4, PT ;  /* 0x000000043e007c0c */ /* 0x000fe4000bf86270 */
[----:B------:R-:W-:-:S02]  /*3060*/  SEL R5, R5, RZ, P2 ;  /* 0x000000ff05057207 */ /* 0x000fc40001000000 */
[----:B------:R-:W-:Y:S01]  /*3070*/  ISETP.GE.AND P6, PT, R68, UR4, PT ;  /* 0x0000000444007c0c */ /* 0x000fe2000bfc6270 */
[----:B------:R3:W-:Y:S01]  /*3080*/  LDGSTS.E [R87+0x14800], [R50.64], P1 ;  /* 0x1480000032577fae */ /* 0x0007e2000892184e */
[----:B------:R-:W-:Y:S01]  /*3090*/  PLOP3.LUT P5, PT, PT, PT, UP0, 0x80, 0x0 ;  /* 0x000000000000781c */ /* 0x000fe20003faf008 */
[----:B-1----:R-:W-:Y:S01]  /*30a0*/  CS2R R48, SRZ ;  /* 0x0000000000307805 */ /* 0x002fe2000001ff00 */
[----:B------:R-:W-:Y:S02]  /*30b0*/  SEL R4, RZ, 0x4, P4 ;  /* 0x00000004ff047807 */ /* 0x000fe40002000000 */
[----:B------:R-:W-:Y:S02]  /*30c0*/  ISETP.NE.U32.AND P3, PT, R5, RZ, PT ;  /* 0x000000ff0500720c */ /* 0x000fe40003f65070 */
[----:B------:R-:W-:Y:S02]  /*30d0*/  LOP3.LUT R25, R2, 0x26, RZ, 0xfc, !PT ;  /* 0x0000002602197812 */ /* 0x000fe400078efcff */
[----:B------:R-:W-:-:S02]  /*30e0*/  PLOP3.LUT P4, PT, PT, PT, UP0, 0x80, 0x0 ;  /* 0x000000000000781c */ /* 0x000fc40003f8f008 */
[----:B------:R-:W-:Y:S01]  /*30f0*/  SEL R5, RZ, 0x4, P6 ;  /* 0x00000004ff057807 */ /* 0x000fe20003000000 */
[----:B---3--:R-:W-:Y:S01]  /*3100*/  CS2R R50, SRZ ;  /* 0x0000000000327805 */ /* 0x008fe2000001ff00 */
[----:B------:R-:W-:Y:S02]  /*3110*/  SEL R4, R4, RZ, P5 ;  /* 0x000000ff04047207 */ /* 0x000fe40002800000 */
[----:B------:R-:W-:Y:S02]  /*3120*/  ISETP.NE.U32.AND P2, PT, R8, RZ, PT ;  /* 0x000000ff0800720c */ /* 0x000fe40003f45070 */
[----:B------:R-:W-:Y:S02]  /*3130*/  ISETP.GE.AND P5, PT, R25, UR4, PT ;  /* 0x0000000419007c0c */ /* 0x000fe4000bfa6270 */
[----:B------:R-:W-:Y:S02]  /*3140*/  SEL R5, R5, RZ, P4 ;  /* 0x000000ff05057207 */ /* 0x000fe40002000000 */
[----:B----4-:R-:W-:-:S02]  /*3150*/  LOP3.LUT R33, R2, 0x2a, RZ, 0xfc, !PT ;  /* 0x0000002a02217812 */ /* 0x010fc400078efcff */
[----:B------:R-:W-:Y:S02]  /*3160*/  ISETP.NE.U32.AND P4, PT, R4, RZ, PT ;  /* 0x000000ff0400720c */ /* 0x000fe40003f85070 */
        /* <DEDUP_REMOVED lines=9> */
[----:B------:R-:W-:-:S02]  /*3200*/  PLOP3.LUT P6, PT, PT, PT, UP0, 0x80, 0x0 ;  /* 0x000000000000781c */ /* 0x000fc40003fcf008 */
[----:B------:R-:W-:Y:S01]  /*3210*/  SEL R4, RZ, 0x4, P5 ;  /* 0x00000004ff047807 */ /* 0x000fe20002800000 */
[----:B------:R-:W-:Y:S01]  /*3220*/  IMAD.WIDE R18, R5, 0x4, R18 ;  /* 0x0000000405127825 */ /* 0x000fe200078e0212 */
[C---:B--2---:R-:W-:Y:S01]  /*3230*/  LOP3.LUT R17, R2.reuse, 0x32, RZ, 0xfc, !PT ;  /* 0x0000003202117812 */ /* 0x044fe200078efcff */
[----:B------:R2:W-:Y:S01]  /*3240*/  LDGSTS.E [R87+0x17800], [R10.64], P4 ;  /* 0x178000000a577fae */ /* 0x0005e2000a12184e */
[----:B------:R-:W-:Y:S01]  /*3250*/  LOP3.LUT R32, R2, 0x36, RZ, 0xfc, !PT ;  /* 0x0000003602207812 */ /* 0x000fe200078efcff */
[----:B-1----:R-:W-:Y:S01]  /*3260*/  CS2R R54, SRZ ;  /* 0x0000000000367805 */ /* 0x002fe2000001ff00 */
[----:B------:R-:W-:Y:S01]  /*3270*/  SEL R4, R4, RZ, P6 ;  /* 0x000000ff04047207 */ /* 0x000fe20003000000 */
[----:B------:R1:W-:Y:S01]  /*3280*/  LDGSTS.E [R87+0x18800], [R14.64], P1 ;  /* 0x188000000e577fae */ /* 0x0003e2000892184e */
[----:B------:R-:W-:Y:S02]  /*3290*/  ISETP.GE.AND P3, PT, R17, UR4, PT ;  /* 0x0000000411007c0c */ /* 0x000fe4000bf66270 */
[----:B------:R-:W-:-:S02]  /*32a0*/  ISETP.GE.AND P4, PT, R32, UR4, PT ;  /* 0x0000000420007c0c */ /* 0x000fc4000bf86270 */
[----:B------:R-:W-:Y:S02]  /*32b0*/  LOP3.LUT R24, R2, 0x2e, RZ, 0xfc, !PT ;  /* 0x0000002e02187812 */ /* 0x000fe400078efcff */
[----:B------:R-:W-:Y:S01]  /*32c0*/  ISETP.NE.U32.AND P2, PT, R4, RZ, PT ;  /* 0x000000ff0400720c */ /* 0x000fe20003f45070 */
[----:B--2---:R-:W-:Y:S01]  /*32d0*/  IMAD.U32 R11, RZ, RZ, UR6 ;  /* 0x00000006ff0b7e24 */ /* 0x004fe2000f8e00ff */
[----:B------:R-:W-:Y:S02]  /*32e0*/  SEL R4, RZ, 0x4, P3 ;  /* 0x00000004ff047807 */ /* 0x000fe40001800000 */
[----:B------:R-:W-:Y:S01]  /*32f0*/  PLOP3.LUT P3, PT, PT, PT, UP0, 0x80, 0x0 ;  /* 0x000000000000781c */ /* 0x000fe20003f6f008 */
[----:B------:R-:W-:Y:S01]  /*3300*/  IMAD.WIDE R38, R11, 0x4, R38 ;  /* 0x000000040b267825 */ /* 0x000fe200078e0226 */
[----:B------:R-:W-:Y:S02]  /*3310*/  SEL R5, RZ, 0x4, P4 ;  /* 0x00000004ff057807 */ /* 0x000fe40002000000 */
[----:B------:R-:W-:-:S02]  /*3320*/  ISETP.GE.AND P6, PT, R24, UR4, PT ;  /* 0x0000000418007c0c */ /* 0x000fc4000bfc6270 */
[----:B------:R-:W-:Y:S02]  /*3330*/  ISETP.NE.U32.AND P5, PT, R8, RZ, PT ;  /* 0x000000ff0800720c */ /* 0x000fe40003fa5070 */
[----:B------:R-:W-:Y:S02]  /*3340*/  PLOP3.LUT P1, PT, PT, PT, UP0, 0x80, 0x0 ;  /* 0x000000000000781c */ /* 0x000fe40003f2f008 */
[----:B------:R-:W-:Y:S02]  /*3350*/  ISETP.GE.AND P4, PT, R125, UR4, PT ;  /* 0x000000047d007c0c */ /* 0x000fe4000bf86270 */
[----:B------:R-:W-:Y:S02]  /*3360*/  SEL R5, R5, RZ, P3 ;  /* 0x000000ff05057207 */ /* 0x000fe40001800000 */
[----:B------:R-:W-:Y:S02]  /*3370*/  ISETP.GE.AND P3, PT, R123, UR4, PT ;  /* 0x000000047b007c0c */ /* 0x000fe4000bf66270 */
[----:B------:R-:W-:-:S02]  /*3380*/  SEL R8, RZ, 0x4, P6 ;  /* 0x00000004ff087807 */ /* 0x000fc40003000000 */
[----:B------:R-:W-:Y:S01]  /*3390*/  PLOP3.LUT P6, PT, PT, PT, UP0, 0x80, 0x0 ;  /* 0x000000000000781c */ /* 0x000fe20003fcf008 */
[----:B------:R1:W-:Y:S01]  /*33a0*/  LDGSTS.E [R87+0x19800], [R18.64], P5 ;  /* 0x1980000012577fae */ /* 0x0003e2000a92184e */
[----:B------:R-:W-:Y:S02]  /*33b0*/  SEL R4, R4, RZ, P1 ;  /* 0x000000ff04047207 */ /* 0x000fe40000800000 */
[----:B------:R-:W-:Y:S02]  /*33c0*/  PLOP3.LUT P1, PT, PT, PT, UP0, 0x80, 0x0 ;  /* 0x000000000000781c */ /* 0x000fe40003f2f008 */
[----:B---3--:R-:W-:Y:S02]  /*33d0*/  SEL R6, RZ, 0x4, P4 ;  /* 0x00000004ff067807 */ /* 0x008fe40002000000 */
[----:B------:R-:W-:Y:S01]  /*33e0*/  PLOP3.LUT P4, PT, PT, PT, UP0, 0x80, 0x0 ;  /* 0x000000000000781c */ /* 0x000fe20003f8f008 */
[----:B------:R-:W-:Y:S01]  /*33f0*/  UISETP.GE.AND UP0, UPT, UR5, 0x40, UPT ;  /* 0x000000400500788c */ /* 0x000fe2000bf06270 */
[----:B------:R-:W-:-:S02]  /*3400*/  SEL R7, RZ, 0x4, P3 ;  /* 0x00000004ff077807 */ /* 0x000fc40001800000 */
[----:B------:R-:W-:Y:S02]  /*3410*/  SEL R8, R8, RZ, P6 ;  /* 0x000000ff08087207 */ /* 0x000fe40003000000 */
[----:B------:R-:W-:Y:S02]  /*3420*/  SEL R6, R6, RZ, P1 ;  /* 0x000000ff06067207 */ /* 0x000fe40000800000 */
[----:B------:R-:W-:Y:S01]  /*3430*/  ISETP.NE.U32.AND P1, PT, R5, RZ, PT ;  /* 0x000000ff0500720c */ /* 0x000fe20003f25070 */
[----:B------:R-:W-:Y:S01]  /*3440*/  IMAD.U32 R5, RZ, RZ, UR7 ;  /* 0x00000007ff057e24 */ /* 0x000fe2000f8e00ff */
[----:B------:R-:W-:Y:S02]  /*3450*/  SEL R7, R7, RZ, P4 ;  /* 0x000000ff07077207 */ /* 0x000fe40002000000 */
[----:B------:R-:W-:Y:S01]  /*3460*/  ISETP.NE.U32.AND P6, PT, R8, RZ, PT ;  /* 0x000000ff0800720c */ /* 0x000fe20003fc5070 */
[----:B------:R-:W-:Y:S01]  /*3470*/  IMAD.WIDE R66, R5, 0x4, R66 ;  /* 0x0000000405427825 */ /* 0x000fe200078e0242 */
[----:B------:R-:W-:-:S02]  /*3480*/  ISETP.NE.U32.AND P3, PT, R4, RZ, PT ;  /* 0x000000ff0400720c */ /* 0x000fc40003f65070 */
[----:B------:R-:W-:Y:S01]  /*3490*/  ISETP.NE.U32.AND P5, PT, R7, RZ, PT ;  /* 0x000000ff0700720c */ /* 0x000fe20003fa5070 */
[----:B------:R-:W-:Y:S01]  /*34a0*/  IMAD.U32 R7, RZ, RZ, UR6 ;  /* 0x00000006ff077e24 */ /* 0x000fe2000f8e00ff */
[----:B------:R-:W-:Y:S01]  /*34b0*/  ISETP.NE.U32.AND P4, PT, R6, RZ, PT ;  /* 0x000000ff0600720c */ /* 0x000fe20003f85070 */
[----:B------:R-:W-:-:S04]  /*34c0*/  IMAD.WIDE R70, R5, 0x4, R70 ;  /* 0x0000000405467825 */ /* 0x000fc800078e0246 */
[----:B------:R-:W-:-:S04]  /*34d0*/  IMAD.WIDE R72, R5, 0x4, R72 ;  /* 0x0000000405487825 */ /* 0x000fc800078e0248 */
[----:B-----5:R-:W-:-:S04]  /*34e0*/  IMAD.WIDE R74, R5, 0x4, R74 ;  /* 0x00000004054a7825 */ /* 0x020fc800078e024a */
[----:B------:R-:W-:-:S04]  /*34f0*/  IMAD.WIDE R76, R5, 0x4, R76 ;  /* 0x00000004054c7825 */ /* 0x000fc800078e024c */
[----:B------:R-:W-:-:S04]  /*3500*/  IMAD.WIDE R78, R5, 0x4, R78 ;  /* 0x00000004054e7825 */ /* 0x000fc800078e024e */
[----:B------:R-:W-:-:S04]  /*3510*/  IMAD.WIDE R82, R5, 0x4, R82 ;  /* 0x0000000405527825 */ /* 0x000fc800078e0252 */
[----:B------:R-:W-:-:S04]  /*3520*/  IMAD.WIDE R106, R5, 0x4, R106 ;  /* 0x00000004056a7825 */ /* 0x000fc800078e026a */
[----:B------:R-:W-:Y:S02]  /*3530*/  IMAD.U32 R5, RZ, RZ, UR6 ;  /* 0x00000006ff057e24 */ /* 0x000fe4000f8e00ff */
[----:B------:R-:W-:-:S04]  /*3540*/  IMAD.WIDE R22, R7, 0x4, R22 ;  /* 0x0000000407167825 */ /* 0x000fc800078e0216 */
[----:B------:R-:W-:Y:S01]  /*3550*/  IMAD.WIDE R26, R5, 0x4, R26 ;  /* 0x00000004051a7825 */ /* 0x000fe200078e021a */
[----:B------:R2:W-:Y:S03]  /*3560*/  LDGSTS.E [R87+0x1a800], [R22.64], P2 ;  /* 0x1a80000016577fae */ /* 0x0005e6000912184e */
[----:B------:R-:W-:Y:S01]  /*3570*/  IMAD.WIDE R30, R7, 0x4, R30 ;  /* 0x00000004071e7825 */ /* 0x000fe200078e021e */
[----:B------:R1:W-:Y:S04]  /*3580*/  LDGSTS.E [R87+0x1b800], [R26.64], P6 ;  /* 0x1b8000001a577fae */ /* 0x0003e8000b12184e */
[----:B------:R3:W-:Y:S04]  /*3590*/  LDGSTS.E [R87+0x1c800], [R30.64], P3 ;  /* 0x1c8000001e577fae */ /* 0x0007e8000992184e */
[----:B------:R1:W-:Y:S01]  /*35a0*/  LDGSTS.E [R87+0x1d800], [R34.64], P1 ;  /* 0x1d80000022577fae */ /* 0x0003e2000892184e */
[----:B--2---:R-:W-:-:S03]  /*35b0*/  CS2R R22, SRZ ;  /* 0x0000000000167805 */ /* 0x004fc6000001ff00 */
[----:B------:R2:W-:Y:S04]  /*35c0*/  LDGSTS.E [R87+0x1e800], [R38.64], P4 ;  /* 0x1e80000026577fae */ /* 0x0005e8000a12184e */
[----:B------:R4:W-:Y:S01]  /*35d0*/  LDGSTS.E [R87+0x1f800], [R52.64], P5 ;  /* 0x1f80000034577fae */ /* 0x0009e2000a92184e */
[----:B---3--:R-:W-:-:S03]  /*35e0*/  CS2R R30, SRZ ;  /* 0x00000000001e7805 */ /* 0x008fc6000001ff00 */
[----:B------:R-:W0:Y:S04]  /*35f0*/  LDGDEPBAR ;  /* 0x00000000000079af */ /* 0x000e280000000000 */
[----:B------:R3:W-:Y:S01]  /*3600*/  LDGSTS.E [R84+0x24000], [R66.64], P0 ;  /* 0x2400000042547fae */ /* 0x0007e2000812184e */
[----:B--2---:R-:W-:-:S03]  /*3610*/  CS2R R38, SRZ ;  /* 0x0000000000267805 */ /* 0x004fc6000001ff00 */
[----:B------:R1:W-:Y:S01]  /*3620*/  LDGSTS.E [R84+0x24800], [R70.64], P0 ;  /* 0x2480000046547fae */ /* 0x0003e2000812184e */
[----:B----4-:R-:W-:-:S03]  /*3630*/  CS2R R52, SRZ ;  /* 0x0000000000347805 */ /* 0x010fc6000001ff00 */
[----:B------:R1:W-:Y:S04]  /*3640*/  LDGSTS.E [R84+0x25000], [R72.64], P0 ;  /* 0x2500000048547fae */ /* 0x0003e8000812184e */
[----:B------:R1:W-:Y:S01]  /*3650*/  LDGSTS.E [R84+0x25800], [R74.64], P0 ;  /* 0x258000004a547fae */ /* 0x0003e2000812184e */
[----:B---3--:R-:W-:-:S03]  /*3660*/  CS2R R66, SRZ ;  /* 0x0000000000427805 */ /* 0x008fc6000001ff00 */
[----:B------:R1:W-:Y:S04]  /*3670*/  LDGSTS.E [R84+0x26000], [R76.64], P0 ;  /* 0x260000004c547fae */ /* 0x0003e8000812184e */
[----:B------:R1:W-:Y:S04]  /*3680*/  LDGSTS.E [R84+0x26800], [R78.64], P0 ;  /* 0x268000004e547fae */ /* 0x0003e8000812184e */
[----:B------:R1:W-:Y:S04]  /*3690*/  LDGSTS.E [R84+0x27000], [R82.64], P0 ;  /* 0x2700000052547fae */ /* 0x0003e8000812184e */
[----:B------:R1:W-:Y:S01]  /*36a0*/  LDGSTS.E [R84+0x27800], [R106.64], P0 ;  /* 0x278000006a547fae */ /* 0x0003e2000812184e */
[----:B------:R-:W-:-:S03]  /*36b0*/  PLOP3.LUT P0, PT, PT, PT, UP0, 0x40, 0x0 ;  /* 0x000000000000781c */ /* 0x000fc60003f0e808 */
[----:B------:R-:W0:Y:S10]  /*36c0*/  LDGDEPBAR ;  /* 0x00000000000079af */ /* 0x000e340000000000 */
[----:B------:R-:W-:Y:S05]  /*36d0*/  @P0 BRA `(.L_x_0) ;  /* 0x0000299000000947 */ /* 0x000fea0003800000 */
[----:B-1----:R-:W1:Y:S01]  /*36e0*/  S2R R45, SR_TID.X ;  /* 0x00000000002d7919 */ /* 0x002e620000002100 */
[----:B------:R-:W-:Y:S01]  /*36f0*/  SHF.R.S32.HI R4, RZ, 0x1f, R105 ;  /* 0x0000001fff047819 */ /* 0x000fe20000011469 */
[----:B------:R-:W-:Y:S01]  /*3700*/  USHF.R.S32.HI UR12, URZ, 0x1f, UR7 ;  /* 0x0000001f3f0c7899 */ /* 0x000fe20008011407 */
[----:B------:R-:W-:Y:S01]  /*3710*/  SHF.R.S32.HI R5, RZ, 0x1f, R80 ;  /* 0x0000001fff057819 */ /* 0x000fe20000011450 */
[----:B------:R-:W2:Y:S01]  /*3720*/  S2R R16, SR_TID.X ;  /* 0x0000000000107919 */ /* 0x000ea20000002100 */
[----:B------:R-:W-:Y:S01]  /*3730*/  SHF.L.U64.HI R105, R105, 0x2, R4 ;  /* 0x0000000269697819 */ /* 0x000fe20000010204 */
[----:B------:R-:W-:Y:S01]  /*3740*/  USHF.L.U32 UR4, UR7, 0x3, URZ ;  /* 0x0000000307047899 */ /* 0x000fe2000800063f */
[----:B------:R-:W-:Y:S01]  /*3750*/  SHF.R.S32.HI R4, RZ, 0x1f, R103 ;  /* 0x0000001fff047819 */ /* 0x000fe20000011467 */
[----:B------:R-:W-:Y:S01]  /*3760*/  USHF.L.U64.HI UR10, UR7, 0x3, UR12 ;  /* 0x00000003070a7899 */ /* 0x000fe2000801020c */
[C---:B------:R-:W-:Y:S01]  /*3770*/  SHF.L.U64.HI R82, R80.reuse, 0x2, R5 ;  /* 0x0000000250527819 */ /* 0x040fe20000010205 */
[----:B------:R-:W-:Y:S01]  /*3780*/  USHF.R.S32.HI UR11, URZ, 0x1f, UR6 ;  /* 0x0000001f3f0b7899 */ /* 0x000fe20008011406 */
[----:B------:R-:W-:Y:S01]  /*3790*/  SHF.L.U64.HI R103, R103, 0x2, R4 ;  /* 0x0000000267677819 */ /* 0x000fe20000010204 */
[----:B------:R-:W-:Y:S01]  /*37a0*/  IMAD.U32 R83, RZ, RZ, UR6 ;  /* 0x00000006ff537e24 */ /* 0x000fe2000f8e00ff */
[----:B------:R-:W-:Y:S01]  /*37b0*/  SHF.R.S32.HI R5, RZ, 0x1f, R104 ;  /* 0x0000001fff057819 */ /* 0x000fe20000011468 */
[----:B------:R-:W-:Y:S01]  /*37c0*/  IMAD.SHL.U32 R101, R80, 0x4, RZ ;  /* 0x0000000450657824 */ /* 0x000fe200078e00ff */
[----:B------:R-:W-:Y:S01]  /*37d0*/  SHF.R.S32.HI R4, RZ, 0x1f, R99 ;  /* 0x0000001fff047819 */ /* 0x000fe20000011463 */
[----:B------:R-:W-:Y:S01]  /*37e0*/  IMAD.U32 R12, RZ, RZ, UR6 ;  /* 0x00000006ff0c7e24 */ /* 0x000fe2000f8e00ff */
[----:B------:R-:W-:Y:S01]  /*37f0*/  SHF.L.U64.HI R104, R104, 0x2, R5 ;  /* 0x0000000268687819 */ /* 0x000fe20000010205 */
[----:B------:R-:W-:Y:S01]  /*3800*/  IMAD.U32 R11, RZ, RZ, UR11 ;  /* 0x0000000bff0b7e24 */ /* 0x000fe2000f8e00ff */
[----:B------:R-:W-:Y:S01]  /*3810*/  SHF.L.U64.HI R99, R99, 0x2, R4 ;  /* 0x0000000263637819 */ /* 0x000fe20000010204 */
[----:B------:R-:W-:Y:S01]  /*3820*/  USHF.R.S32.HI UR8, URZ, 0x1f, UR5 ;  /* 0x0000001f3f087899 */ /* 0x000fe20008011405 */
[----:B------:R-:W-:Y:S01]  /*3830*/  SHF.R.S32.HI R5, RZ, 0x1f, R102 ;  /* 0x0000001fff057819 */ /* 0x000fe20000011466 */
[----:B------:R-:W-:Y:S01]  /*3840*/  IMAD R13, R33, c[0x0][0x188], RZ ;  /* 0x00006200210d7a24 */ /* 0x000fe200078e02ff */
[----:B------:R-:W-:Y:S01]  /*3850*/  SHF.R.S32.HI R4, RZ, 0x1f, R95 ;  /* 0x0000001fff047819 */ /* 0x000fe2000001145f */
[----:B------:R-:W-:Y:S01]  /*3860*/  ULEA.HI UR8, UR8, UR5, URZ, 0x6 ;  /* 0x0000000508087291 */ /* 0x000fe2000f8f303f */
[----:B------:R-:W-:Y:S01]  /*3870*/  SHF.L.U64.HI R102, R102, 0x2, R5 ;  /* 0x0000000266667819 */ /* 0x000fe20000010205 */
[----:B------:R-:W-:Y:S01]  /*3880*/  IMAD R107, R61, c[0x0][0x188], RZ ;  /* 0x000062003d6b7a24 */ /* 0x000fe200078e02ff */
[----:B------:R-:W-:Y:S01]  /*3890*/  SHF.L.U64.HI R95, R95, 0x2, R4 ;  /* 0x000000025f5f7819 */ /* 0x000fe20000010204 */
[----:B------:R-:W-:Y:S01]  /*38a0*/  USHF.R.S32.HI UR8, URZ, 0x6, UR8 ;  /* 0x000000063f087899 */ /* 0x000fe20008011408 */
[----:B------:R-:W-:Y:S01]  /*38b0*/  SHF.R.S32.HI R5, RZ, 0x1f, R98 ;  /* 0x0000001fff057819 */ /* 0x000fe20000011462 */
[----:B------:R-:W-:Y:S01]  /*38c0*/  CS2R R28, SRZ ;  /* 0x00000000001c7805 */ /* 0x000fe2000001ff00 */
[C---:B-1----:R-:W-:Y:S01]  /*38d0*/  LOP3.LUT R4, R45.reuse, 0x7, RZ, 0xc0, !PT ;  /* 0x000000072d047812 */ /* 0x042fe200078ec0ff */
[----:B------:R-:W-:Y:S01]  /*38e0*/  CS2R R30, SRZ ;  /* 0x00000000001e7805 */ /* 0x000fe2000001ff00 */
[----:B------:R-:W-:Y:S01]  /*38f0*/  SHF.L.U64.HI R98, R98, 0x2, R5 ;  /* 0x0000000262627819 */ /* 0x000fe20000010205 */
[----:B------:R-:W-:Y:S01]  /*3900*/  IMAD.SHL.U32 R5, R45, 0x2, RZ ;  /* 0x000000022d057824 */ /* 0x000fe200078e00ff */
[----:B------:R-:W-:Y:S01]  /*3910*/  SHF.R.S32.HI R7, RZ, 0x1f, R100 ;  /* 0x0000001fff077819 */ /* 0x000fe20000011464 */
[----:B------:R-:W-:Y:S01]  /*3920*/  IMAD R4, R4, 0x110, RZ ;  /* 0x0000011004047824 */ /* 0x000fe200078e02ff */
[----:B--2---:R-:W-:Y:S01]  /*3930*/  LOP3.LUT R16, R16, 0x3f, RZ, 0xc0, !PT ;  /* 0x0000003f10107812 */ /* 0x004fe200078ec0ff */
[----:B------:R-:W-:Y:S01]  /*3940*/  CS2R R40, SRZ ;  /* 0x0000000000287805 */ /* 0x000fe2000001ff00 */
[----:B------:R-:W-:Y:S01]  /*3950*/  LEA R76, P3, R117, UR4, 0x2 ;  /* 0x00000004754c7c11 */ /* 0x000fe2000f8610ff */
[----:B------:R-:W-:Y:S01]  /*3960*/  CS2R R42, SRZ ;  /* 0x00000000002a7805 */ /* 0x000fe2000001ff00 */
[----:B------:R-:W-:Y:S01]  /*3970*/  LOP3.LUT R14, R4, 0x30, R5, 0x78, !PT ;  /* 0x00000030040e7812 */ /* 0x000fe200078e7805 */
[----:B------:R-:W-:Y:S01]  /*3980*/  IMAD R16, R16, c[0x0][0x18c], RZ ;  /* 0x0000630010107a24 */ /* 0x000fe200078e02ff */
[----:B------:R-:W-:Y:S01]  /*3990*/  SHF.R.S32.HI R4, RZ, 0x1f, R117 ;  /* 0x0000001fff047819 */ /* 0x000fe20000011475 */
[----:B------:R-:W-:Y:S01]  /*39a0*/  IMAD R5, R123, c[0x0][0x188], RZ ;  /* 0x000062007b057a24 */ /* 0x000fe200078e02ff */
[----:B------:R-:W-:Y:S01]  /*39b0*/  SHF.L.U64.HI R100, R100, 0x2, R7 ;  /* 0x0000000264647819 */ /* 0x000fe20000010207 */
[----:B------:R-:W-:Y:S01]  /*39c0*/  IMAD R5, R125, c[0x0][0x188], RZ ;  /* 0x000062007d057a24 */ /* 0x000fe200078e02ff */
[----:B------:R-:W-:Y:S01]  /*39d0*/  LEA.HI.X R75, R117, UR10, R4, 0x2, P3 ;  /* 0x0000000a754b7c11 */ /* 0x000fe200098f1404 */
[----:B------:R-:W-:Y:S01]  /*39e0*/  IMAD R5, R32, c[0x0][0x188], RZ ;  /* 0x0000620020057a24 */ /* 0x000fe200078e02ff */
[----:B------:R-:W-:Y:S01]  /*39f0*/  SHF.R.S32.HI R6, RZ, 0x1f, R97 ;  /* 0x0000001fff067819 */ /* 0x000fe20000011461 */
[----:B------:R-:W-:Y:S01]  /*3a00*/  IMAD R5, R17, c[0x0][0x188], RZ ;  /* 0x0000620011057a24 */ /* 0x000fe200078e02ff */
[----:B------:R-:W-:Y:S01]  /*3a10*/  SHF.R.S32.HI R7, RZ, 0x1f, R96 ;  /* 0x0000001fff077819 */ /* 0x000fe20000011460 */
[----:B------:R-:W-:Y:S01]  /*3a20*/  IMAD R5, R24, c[0x0][0x188], RZ ;  /* 0x0000620018057a24 */ /* 0x000fe200078e02ff */
[----:B------:R-:W-:Y:S01]  /*3a30*/  LOP3.LUT R4, R45, 0x3, RZ, 0xc0, !PT ;  /* 0x000000032d047812 */ /* 0x000fe200078ec0ff */
[----:B------:R-:W-:Y:S01]  /*3a40*/  CS2R R52, SRZ ;  /* 0x0000000000347805 */ /* 0x000fe2000001ff00 */
[----:B------:R-:W-:Y:S01]  /*3a50*/  LEA R83, P2, R83, R101, 0x3 ;  /* 0x0000006553537211 */ /* 0x000fe200078418ff */
[----:B------:R-:W-:Y:S01]  /*3a60*/  CS2R R54, SRZ ;  /* 0x0000000000367805 */ /* 0x000fe2000001ff00 */
[----:B------:R-:W-:Y:S01]  /*3a70*/  SHF.L.U64.HI R97, R97, 0x2, R6 ;  /* 0x0000000261617819 */ /* 0x000fe20000010206 */
[----:B------:R-:W-:Y:S01]  /*3a80*/  IMAD R4, R4, 0x420, RZ ;  /* 0x0000042004047824 */ /* 0x000fe200078e02ff */
[----:B------:R-:W-:Y:S01]  /*3a90*/  SHF.L.U64.HI R96, R96, 0x2, R7 ;  /* 0x0000000260607819 */ /* 0x000fe20000010207 */
[----:B------:R-:W-:Y:S01]  /*3aa0*/  CS2R R64, SRZ ;  /* 0x0000000000407805 */ /* 0x000fe2000001ff00 */
[----:B------:R-:W-:Y:S01]  /*3ab0*/  SHF.R.S32.HI R7, RZ, 0x1f, R16 ;  /* 0x0000001fff077819 */ /* 0x000fe20000011410 */
[----:B------:R-:W-:Y:S01]  /*3ac0*/  CS2R R66, SRZ ;  /* 0x0000000000427805 */ /* 0x000fe2000001ff00 */
[----:B------:R-:W-:Y:S01]  /*3ad0*/  SHF.R.S32.HI R10, RZ, 0x1f, R85 ;  /* 0x0000001fff0a7819 */ /* 0x000fe20000011455 */
[----:B------:R-:W-:Y:S01]  /*3ae0*/  CS2R R56, SRZ ;  /* 0x0000000000387805 */ /* 0x000fe2000001ff00 */
[----:B------:R-:W-:Y:S01]  /*3af0*/  SHF.R.S32.HI R9, RZ, 0x1f, R86 ;  /* 0x0000001fff097819 */ /* 0x000fe20000011456 */
[----:B------:R-:W-:Y:S01]  /*3b00*/  CS2R R58, SRZ ;  /* 0x00000000003a7805 */ /* 0x000fe2000001ff00 */
[C---:B------:R-:W-:Y:S01]  /*3b10*/  LEA R6, P0, R85.reuse, UR4, 0x2 ;  /* 0x0000000455067c11 */ /* 0x040fe2000f8010ff */
[----:B------:R-:W-:Y:S01]  /*3b20*/  CS2R R48, SRZ ;  /* 0x0000000000307805 */ /* 0x000fe2000001ff00 */
[----:B------:R-:W-:Y:S01]  /*3b30*/  LEA R8, P1, R86, UR4, 0x2 ;  /* 0x0000000456087c11 */ /* 0x000fe2000f8210ff */
[----:B------:R-:W-:Y:S01]  /*3b40*/  CS2R R50, SRZ ;  /* 0x0000000000327805 */ /* 0x000fe2000001ff00 */
[----:B------:R-:W-:Y:S01]  /*3b50*/  LEA.HI.X R82, R12, R82, R11, 0x3, P2 ;  /* 0x000000520c527211 */ /* 0x000fe200010f1c0b */
[----:B------:R-:W-:Y:S01]  /*3b60*/  CS2R R36, SRZ ;  /* 0x0000000000247805 */ /* 0x000fe2000001ff00 */
[----:B------:R-:W-:Y:S01]  /*3b70*/  SHF.L.U64.HI R7, R16, 0x2, R7 ;  /* 0x0000000210077819 */ /* 0x000fe20000010207 */
[----:B------:R-:W-:Y:S01]  /*3b80*/  CS2R R38, SRZ ;  /* 0x0000000000267805 */ /* 0x000fe2000001ff00 */
[----:B------:R-:W-:Y:S01]  /*3b90*/  LEA.HI.X R10, R85, UR10, R10, 0x2, P0 ;  /* 0x0000000a550a7c11 */ /* 0x000fe200080f140a */
[----:B------:R-:W-:Y:S01]  /*3ba0*/  IMAD.SHL.U32 R85, R45, 0x40, RZ ;  /* 0x000000402d557824 */ /* 0x000fe200078e00ff */
[----:B------:R-:W-:Y:S01]  /*3bb0*/  LEA.HI.X R12, R86, UR10, R9, 0x2, P1 ;  /* 0x0000000a560c7c11 */ /* 0x000fe200088f1409 */
[----:B------:R-:W-:Y:S01]  /*3bc0*/  CS2R R20, SRZ ;  /* 0x0000000000147805 */ /* 0x000fe2000001ff00 */
[----:B------:R-:W-:Y:S01]  /*3bd0*/  SHF.R.S32.HI R11, RZ, 0x1f, R114 ;  /* 0x0000001fff0b7819 */ /* 0x000fe20000011472 */
[----:B------:R-:W-:Y:S01]  /*3be0*/  CS2R R22, SRZ ;  /* 0x0000000000167805 */ /* 0x000fe2000001ff00 */
[----:B------:R-:W-:Y:S01]  /*3bf0*/  SHF.R.S32.HI R16, RZ, 0x1f, R115 ;  /* 0x0000001fff107819 */ /* 0x000fe20000011473 */
[----:B------:R-:W-:Y:S01]  /*3c00*/  USHF.L.U32 UR13, UR7, 0x2, URZ ;  /* 0x00000002070d7899 */ /* 0x000fe2000800063f */
[----:B------:R-:W-:Y:S01]  /*3c10*/  LEA R9, P0, R114, UR4, 0x2 ;  /* 0x0000000472097c11 */ /* 0x000fe2000f8010ff */
[----:B------:R-:W-:Y:S01]  /*3c20*/  USHF.L.U64.HI UR7, UR7, 0x2, UR12 ;  /* 0x0000000207077899 */ /* 0x000fe2000801020c */
[----:B------:R-:W-:Y:S01]  /*3c30*/  LEA R72, P1, R115, UR4, 0x2 ;  /* 0x0000000473487c11 */ /* 0x000fe2000f8210ff */
[----:B------:R-:W-:Y:S01]  /*3c40*/  UIADD3 UR9, UR9, -0x80, URZ ;  /* 0xffffff8009097890 */ /* 0x000fe2000fffe03f */
[----:B------:R-:W-:Y:S01]  /*3c50*/  LOP3.LUT R86, R4, 0x1dc, R45, 0x78, !PT ;  /* 0x000001dc04567812 */ /* 0x000fe200078e782d */
[----:B------:R-:W-:Y:S01]  /*3c60*/  IMAD R4, R124, c[0x0][0x188], RZ ;  /* 0x000062007c047a24 */ /* 0x000fe200078e02ff */
[C---:B------:R-:W-:Y:S01]  /*3c70*/  LOP3.LUT R44, R2.reuse, 0x38, RZ, 0xfc, !PT ;  /* 0x00000038022c7812 */ /* 0x040fe200078efcff */
[----:B------:R-:W-:Y:S01]  /*3c80*/  USHF.L.U64.HI UR11, UR6, 0x2, UR11 ;  /* 0x00000002060b7899 */ /* 0x000fe2000801020b */
[C---:B------:R-:W-:Y:S01]  /*3c90*/  LOP3.LUT R45, R2.reuse, 0x34, RZ, 0xfc, !PT ;  /* 0x00000034022d7812 */ /* 0x040fe200078efcff */
[----:B------:R-:W-:Y:S01]  /*3ca0*/  UIADD3 UR12, UR8, -0x2, URZ ;  /* 0xfffffffe080c7890 */ /* 0x000fe2000fffe03f */
[----:B------:R-:W-:Y:S01]  /*3cb0*/  LOP3.LUT R32, R2, 0x30, RZ, 0xfc, !PT ;  /* 0x0000003002207812 */ /* 0x000fe200078efcff */
[----:B------:R-:W-:Y:S01]  /*3cc0*/  IMAD R4, R44, c[0x0][0x188], RZ ;  /* 0x000062002c047a24 */ /* 0x000fe200078e02ff */
[----:B------:R-:W-:Y:S01]  /*3cd0*/  LOP3.LUT R17, R2, 0x2c, RZ, 0xfc, !PT ;  /* 0x0000002c02117812 */ /* 0x000fe200078efcff */
[----:B------:R-:W-:Y:S01]  /*3ce0*/  IMAD R4, R45, c[0x0][0x188], RZ ;  /* 0x000062002d047a24 */ /* 0x000fe200078e02ff */
[----:B------:R-:W-:Y:S01]  /*3cf0*/  LEA.HI.X R11, R114, UR10, R11, 0x2, P0 ;  /* 0x0000000a720b7c11 */ /* 0x000fe200080f140b */
[----:B------:R-:W-:Y:S01]  /*3d00*/  IMAD R4, R32, c[0x0][0x188], RZ ;  /* 0x0000620020047a24 */ /* 0x000fe200078e02ff */
[----:B------:R-:W-:Y:S01]  /*3d10*/  LEA.HI.X R15, R115, UR10, R16, 0x2, P1 ;  /* 0x0000000a730f7c11 */ /* 0x000fe200088f1410 */
[----:B------:R-:W-:Y:S01]  /*3d20*/  IMAD R4, R17, c[0x0][0x188], RZ ;  /* 0x0000620011047a24 */ /* 0x000fe200078e02ff */
[----:B------:R-:W-:Y:S01]  /*3d30*/  SHF.R.S32.HI R73, RZ, 0x1f, R116 ;  /* 0x0000001fff497819 */ /* 0x000fe20000011474 */
[----:B------:R-:W-:Y:S01]  /*3d40*/  IMAD R4, R25, c[0x0][0x188], RZ ;  /* 0x0000620019047a24 */ /* 0x000fe200078e02ff */
[----:B------:R-:W-:Y:S01]  /*3d50*/  LEA R74, P2, R116, UR4, 0x2 ;  /* 0x00000004744a7c11 */ /* 0x000fe2000f8410ff */
[----:B------:R-:W-:Y:S01]  /*3d60*/  IMAD R115, R63, c[0x0][0x188], RZ ;  /* 0x000062003f737a24 */ /* 0x000fe200078e02ff */
[----:B------:R-:W-:Y:S01]  /*3d70*/  SHF.R.S32.HI R77, RZ, 0x1f, R118 ;  /* 0x0000001fff4d7819 */ /* 0x000fe20000011476 */
[----:B------:R-:W-:Y:S01]  /*3d80*/  IMAD R114, R60, c[0x0][0x188], RZ ;  /* 0x000062003c727a24 */ /* 0x000fe200078e02ff */
[----:B------:R-:W-:Y:S01]  /*3d90*/  LEA R78, P0, R118, UR4, 0x2 ;  /* 0x00000004764e7c11 */ /* 0x000fe2000f8010ff */
[----:B------:R-:W-:Y:S01]  /*3da0*/  UMOV UR5, 0xffffffff ;  /* 0xffffffff00057882 */ /* 0x000fe20000000000 */
[----:B------:R-:W-:-:S02]  /*3db0*/  SHF.R.S32.HI R79, RZ, 0x1f, R120 ;  /* 0x0000001fff4f7819 */ /* 0x000fc40000011478 */
[----:B------:R-:W-:Y:S01]  /*3dc0*/  LEA R80, P1, R120, UR4, 0x2 ;  /* 0x0000000478507c11 */ /* 0x000fe2000f8210ff */
[----:B------:R-:W-:Y:S01]  /*3dd0*/  UMOV UR4, URZ ;  /* 0x0000003f00047c82 */ /* 0x000fe20008000000 */
[----:B------:R-:W-:Y:S02]  /*3de0*/  IADD3 R6, P4, R6, c[0x0][0x168], RZ ;  /* 0x00005a0006067a10 */ /* 0x000fe40007f9e0ff */
[----:B------:R-:W-:Y:S02]  /*3df0*/  IADD3 R8, P5, R8, c[0x0][0x168], RZ ;  /* 0x00005a0008087a10 */ /* 0x000fe40007fbe0ff */
[----:B------:R-:W-:Y:S02]  /*3e00*/  IADD3 R9, P3, R9, c[0x0][0x168], RZ ;  /* 0x00005a0009097a10 */ /* 0x000fe40007f7e0ff */
[----:B------:R-:W-:Y:S02]  /*3e10*/  SHF.R.S32.HI R106, RZ, 0x1f, R119 ;  /* 0x0000001fff6a7819 */ /* 0x000fe40000011477 */
[----:B------:R-:W-:-:S02]  /*3e20*/  SHF.R.S32.HI R101, RZ, 0x1f, R122 ;  /* 0x0000001fff657819 */ /* 0x000fc4000001147a */
[----:B------:R-:W-:Y:S01]  /*3e30*/  LEA.HI.X R73, R116, UR10, R73, 0x2, P2 ;  /* 0x0000000a74497c11 */ /* 0x000fe200090f1449 */
[----:B------:R-:W-:Y:S01]  /*3e40*/  IMAD R116, R62, c[0x0][0x188], RZ ;  /* 0x000062003e747a24 */ /* 0x000fe200078e02ff */
[----:B------:R-:W-:Y:S02]  /*3e50*/  LEA.HI.X R77, R118, UR10, R77, 0x2, P0 ;  /* 0x0000000a764d7c11 */ /* 0x000fe400080f144d */
[----:B------:R-:W-:Y:S01]  /*3e60*/  LEA.HI.X R79, R120, UR10, R79, 0x2, P1 ;  /* 0x0000000a784f7c11 */ /* 0x000fe200088f144f */
[----:B------:R-:W-:Y:S01]  /*3e70*/  IMAD R120, R68, c[0x0][0x188], RZ ;  /* 0x0000620044787a24 */ /* 0x000fe200078e02ff */
[C---:B------:R-:W-:Y:S01]  /*3e80*/  LOP3.LUT R24, R2.reuse, 0x28, RZ, 0xfc, !PT ;  /* 0x0000002802187812 */ /* 0x040fe200078efcff */
[----:B------:R-:W-:Y:S01]  /*3e90*/  UMOV UR10, 0x1 ;  /* 0x00000001000a7882 */ /* 0x000fe20000000000 */
[----:B------:R-:W-:Y:S02]  /*3ea0*/  LOP3.LUT R17, R2, 0x24, RZ, 0xfc, !PT ;  /* 0x0000002402117812 */ /* 0x000fe400078efcff */
[----:B------:R-:W-:Y:S01]  /*3eb0*/  IADD3.X R10, R10, c[0x0][0x16c], RZ, P4, !PT ;  /* 0x00005b000a0a7a10 */ /* 0x000fe200027fe4ff */
[----:B------:R-:W-:Y:S01]  /*3ec0*/  IMAD R5, R24, c[0x0][0x188], RZ ;  /* 0x0000620018057a24 */ /* 0x000fe200078e02ff */
[----:B------:R-:W-:-:S02]  /*3ed0*/  IADD3.X R12, R12, c[0x0][0x16c], RZ, P5, !PT ;  /* 0x00005b000c0c7a10 */ /* 0x000fc40002ffe4ff */
[----:B------:R-:W-:Y:S02]  /*3ee0*/  IADD3.X R11, R11, c[0x0][0x16c], RZ, P3, !PT ;  /* 0x00005b000b0b7a10 */ /* 0x000fe40001ffe4ff */
[----:B------:R-:W-:Y:S02]  /*3ef0*/  LOP3.LUT R85, R14, 0x800, R85, 0xf8, !PT ;  /* 0x000008000e557812 */ /* 0x000fe400078ef855 */
[----:B------:R-:W-:Y:S02]  /*3f00*/  IADD3 R72, P0, R72, c[0x0][0x168], RZ ;  /* 0x00005a0048487a10 */ /* 0x000fe40007f1e0ff */
[----:B------:R-:W-:Y:S02]  /*3f10*/  IADD3 R74, P2, R74, c[0x0][0x168], RZ ;  /* 0x00005a004a4a7a10 */ /* 0x000fe40007f5e0ff */
[----:B------:R-:W-:Y:S02]  /*3f20*/  IADD3 R76, P1, R76, c[0x0][0x168], RZ ;  /* 0x00005a004c4c7a10 */ /* 0x000fe40007f3e0ff */
[----:B------:R-:W-:-:S02]  /*3f30*/  IADD3 R78, P4, R78, c[0x0][0x168], RZ ;  /* 0x00005a004e4e7a10 */ /* 0x000fc40007f9e0ff */
[----:B------:R-:W-:Y:S02]  /*3f40*/  IADD3 R80, P5, R80, c[0x0][0x168], RZ ;  /* 0x00005a0050507a10 */ /* 0x000fe40007fbe0ff */
[----:B------:R-:W-:Y:S02]  /*3f50*/  IADD3 R83, P3, R83, c[0x0][0x160], RZ ;  /* 0x0000580053537a10 */ /* 0x000fe40007f7e0ff */
[----:B------:R-:W-:Y:S01]  /*3f60*/  SHF.L.U64.HI R106, R119, 0x2, R106 ;  /* 0x00000002776a7819 */ /* 0x000fe2000001026a */
[----:B------:R-:W-:Y:S01]  /*3f70*/  IMAD R119, R69, c[0x0][0x188], RZ ;  /* 0x0000620045777a24 */ /* 0x000fe200078e02ff */
[----:B------:R-:W-:Y:S01]  /*3f80*/  SHF.L.U64.HI R101, R122, 0x2, R101 ;  /* 0x000000027a657819 */ /* 0x000fe20000010265 */
[----:B------:R-:W-:Y:S01]  /*3f90*/  IMAD R122, R17, c[0x0][0x188], RZ ;  /* 0x00006200117a7a24 */ /* 0x000fe200078e02ff */
[----:B------:R-:W-:Y:S02]  /*3fa0*/  IADD3.X R15, R15, c[0x0][0x16c], RZ, P0, !PT ;  /* 0x00005b000f0f7a10 */ /* 0x000fe400007fe4ff */
[----:B------:R-:W-:-:S02]  /*3fb0*/  IADD3.X R73, R73, c[0x0][0x16c], RZ, P2, !PT ;  /* 0x00005b0049497a10 */ /* 0x000fc400017fe4ff */
[----:B------:R-:W-:Y:S02]  /*3fc0*/  IADD3.X R75, R75, c[0x0][0x16c], RZ, P1, !PT ;  /* 0x00005b004b4b7a10 */ /* 0x000fe40000ffe4ff */
[----:B------:R-:W-:Y:S02]  /*3fd0*/  IADD3.X R77, R77, c[0x0][0x16c], RZ, P4, !PT ;  /* 0x00005b004d4d7a10 */ /* 0x000fe400027fe4ff */
[----:B------:R-:W-:Y:S02]  /*3fe0*/  IADD3.X R79, R79, c[0x0][0x16c], RZ, P5, !PT ;  /* 0x00005b004f4f7a10 */ /* 0x000fe40002ffe4ff */
[----:B------:R-:W-:Y:S02]  /*3ff0*/  IADD3.X R82, R82, c[0x0][0x164], RZ, P3, !PT ;  /* 0x0000590052527a10 */ /* 0x000fe40001ffe4ff */
[----:B------:R-:W-:Y:S02]  /*4000*/  LOP3.LUT R118, R86, 0x20, RZ, 0x3c, !PT ;  /* 0x0000002056767812 */ /* 0x000fe400078e3cff */
[----:B------:R-:W-:-:S02]  /*4010*/  LOP3.LUT R117, R85, 0x40, RZ, 0x3c, !PT ;  /* 0x0000004055757812 */ /* 0x000fc400078e3cff */
.L_x_1:
[----:B------:R-:W-:-:S04]  /*4020*/  DEPBAR.LE SB0, 0x2 ;  /* 0x000080800000791a */ /* 0x000fc80000000000 */
[----:B------:R-:W-:Y:S01]  /*4030*/  UIADD3 UR5, UR5, 0x1, URZ ;  /* 0x0000000105057890 */ /* 0x000fe2000fffe03f */
[----:B------:R-:W-:Y:S01]  /*4040*/  BAR.SYNC.DEFER_BLOCKING 0x0 ;  /* 0x0000000000007b1d */ /* 0x000fe20000010000 */
[----:B------:R-:W-:Y:S01]  /*4050*/  UISETP.GE.AND UP1, UPT, UR4, UR12, UPT ;  /* 0x0000000c0400728c */ /* 0x000fe2000bf26270 */
[----:B------:R-:W-:Y:S01]  /*4060*/  ISETP.GE.AND P0, PT, R2, UR9, PT ;  /* 0x0000000902007c0c */ /* 0x000fe2000bf06270 */
[----:B------:R-:W-:Y:S01]  /*4070*/  UISETP.GT.AND UP0, UPT, UR5, 0x1, UPT ;  /* 0x000000010500788c */ /* 0x000fe2000bf04270 */
[----:B------:R-:W-:Y:S01]  /*4080*/  ISETP.GE.AND P5, PT, R125, UR9, PT ;  /* 0x000000097d007c0c */ /* 0x000fe2000bfa6270 */
[----:B------:R-:W-:Y:S02]  /*4090*/  UIADD3 UR10, UR10, 0x1, URZ ;  /* 0x000000010a0a7890 */ /* 0x000fe4000fffe03f */
[----:B------:R-:W-:Y:S01]  /*40a0*/  USEL UR5, UR5, URZ, !UP0 ;  /* 0x0000003f05057287 */ /* 0x000fe2000c000000 */
[----:B------:R-:W-:Y:S01]  /*40b0*/  PLOP3.LUT P1, PT, PT, PT, UP1, 0x40, 0x0 ;  /* 0x000000000000781c */ /* 0x000fe20003f2e818 */
[----:B------:R-:W-:Y:S01]  /*40c0*/  UISETP.GT.AND UP0, UPT, UR10, 0x1, UPT ;  /* 0x000000010a00788c */ /* 0x000fe2000bf04270 */
[----:B------:R-:W-:Y:S01]  /*40d0*/  PLOP3.LUT P2, PT, PT, PT, UP1, 0x40, 0x0 ;  /* 0x000000000000781c */ /* 0x000fe20003f4e818 */
[----:B------:R-:W-:Y:S01]  /*40e0*/  UIADD3 UR4, UR4, 0x1, URZ ;  /* 0x0000000104047890 */ /* 0x000fe2000fffe03f */
[----:B------:R-:W-:Y:S01]  /*40f0*/  PLOP3.LUT P3, PT, PT, PT, UP1, 0x40, 0x0 ;  /* 0x000000000000781c */ /* 0x000fe20003f6e818 */
[----:B------:R-:W-:Y:S01]  /*4100*/  IMAD.U32 R13, RZ, RZ, UR5 ;  /* 0x00000005ff0d7e24 */ /* 0x000fe2000f8e00ff */
[----:B------:R-:W-:Y:S01]  /*4110*/  USEL UR10, UR10, URZ, !UP0 ;  /* 0x0000003f0a0a7287 */ /* 0x000fe2000c000000 */
[----:B------:R-:W-:Y:S01]  /*4120*/  IMAD.U32 R14, RZ, RZ, UR5 ;  /* 0x00000005ff0e7e24 */ /* 0x000fe2000f8e00ff */
[----:B------:R-:W-:Y:S01]  /*4130*/  PLOP3.LUT P4, PT, PT, PT, UP1, 0x40, 0x0 ;  /* 0x000000000000781c */ /* 0x000fe20003f8e818 */
[----:B------:R-:W-:Y:S01]  /*4140*/  IMAD.U32 R4, RZ, RZ, UR5 ;  /* 0x00000005ff047e24 */ /* 0x000fe2000f8e00ff */
[----:B------:R-:W-:Y:S01]  /*4150*/  PLOP3.LUT P6, PT, PT, PT, UP1, 0x40, 0x0 ;  /* 0x000000000000781c */ /* 0x000fe20003fce818 */
[----:B------:R-:W-:Y:S01]  /*4160*/  IMAD R13, R13, 0x10000, R86 ;  /* 0x000100000d0d7824 */ /* 0x000fe200078e0256 */
[----:B------:R-:W-:Y:S01]  /*4170*/  UISETP.NE.U32.AND UP0, UPT, UR8, UR4, UPT ;  /* 0x000000040800728c */ /* 0x000fe2000bf05070 */
[----:B------:R-:W-:-:S02]  /*4180*/  IMAD R14, R14, 0x10000, R118 ;  /* 0x000100000e0e7824 */ /* 0x000fc400078e0276 */
[----:B------:R-:W-:Y:S01]  /*4190*/  IMAD R4, R4, 0x4000, R85 ;  /* 0x0000400004047824 */ /* 0x000fe200078e0255 */
[----:B------:R-:W-:Y:S01]  /*41a0*/  LDS R68, [R13] ;  /* 0x000000000d447984 */ /* 0x000fe20000000800 */
[----:B------:R-:W-:-:S03]  /*41b0*/  IMAD.U32 R5, RZ, RZ, UR5 ;  /* 0x00000005ff057e24 */ /* 0x000fc6000f8e00ff */
[----:B------:R-:W-:Y:S01]  /*41c0*/  LDS R70, [R13+0x1000] ;  /* 0x001000000d467984 */ /* 0x000fe20000000800 */
[----:B------:R-:W-:-:S03]  /*41d0*/  IMAD R5, R5, 0x4000, R117 ;  /* 0x0000400005057824 */ /* 0x000fc600078e0275 */
[----:B------:R-:W-:Y:S04]  /*41e0*/  LDS R69, [R14] ;  /* 0x000000000e457984 */ /* 0x000fe80000000800 */
[----:B------:R-:W-:Y:S04]  /*41f0*/  LDS R71, [R14+0x1000] ;  /* 0x001000000e477984 */ /* 0x000fe80000000800 */
[----:B------:R-:W1:Y:S04]  /*4200*/  LDSM.16.M88.4 R32, [R4+0x20000] ;  /* 0x020000000420783b */ /* 0x000e680000000200 */
[----:B------:R-:W2:Y:S04]  /*4210*/  LDSM.16.M88.4 R44, [R4+0x21000] ;  /* 0x02100000042c783b */ /* 0x000ea80000000200 */
[----:B------:R-:W3:Y:S04]  /*4220*/  LDSM.16.M88.4 R60, [R4+0x22000] ;  /* 0x02200000043c783b */ /* 0x000ee80000000200 */
[----:B------:R-:W4:Y:S04]  /*4230*/  LDSM.16.M88.4 R16, [R4+0x23000] ;  /* 0x023000000410783b */ /* 0x000f280000000200 */
[----:B------:R-:W-:Y:S04]  /*4240*/  LDS R24, [R13+0x200] ;  /* 0x000200000d187984 */ /* 0x000fe80000000800 */
[----:B------:R-:W-:Y:S04]  /*4250*/  LDS R26, [R13+0x1200] ;  /* 0x001200000d1a7984 */ /* 0x000fe80000000800 */
[----:B------:R-:W-:Y:S04]  /*4260*/  LDS R25, [R14+0x200] ;  /* 0x000200000e197984 */ /* 0x000fe80000000800 */
[----:B------:R-:W5:Y:S01]  /*4270*/  LDS R27, [R14+0x1200] ;  /* 0x001200000e1b7984 */ /* 0x000f620000000800 */
[C---:B-1----:R-:W-:Y:S08]  /*4280*/  HMMA.1688.F32.TF32 R28, R68.reuse, R32, R28 ;  /* 0x00000020441c723c */ /* 0x042ff0000008101c */
[C---:B--2---:R-:W-:Y:S08]  /*4290*/  HMMA.1688.F32.TF32 R40, R68.reuse, R44, R40 ;  /* 0x0000002c4428723c */ /* 0x044ff00000081028 */
[C---:B---3--:R-:W-:Y:S08]  /*42a0*/  HMMA.1688.F32.TF32 R52, R68.reuse, R60, R52 ;  /* 0x0000003c4434723c */ /* 0x048ff00000081034 */
[----:B----4-:R-:W-:Y:S01]  /*42b0*/  HMMA.1688.F32.TF32 R64, R68, R16, R64 ;  /* 0x000000104440723c */ /* 0x010fe20000081040 */
[----:B------:R-:W-:Y:S04]  /*42c0*/  LDS R68, [R13+0x2000] ;  /* 0x002000000d447984 */ /* 0x000fe80000000800 */
[----:B------:R-:W-:Y:S03]  /*42d0*/  LDS R70, [R13+0x3000] ;  /* 0x003000000d467984 */ /* 0x000fe60000000800 */
[C---:B-----5:R-:W-:Y:S01]  /*42e0*/  HMMA.1688.F32.TF32 R56, R24.reuse, R32, R56 ;  /* 0x000000201838723c */ /* 0x060fe20000081038 */
[----:B------:R-:W-:Y:S04]  /*42f0*/  LDS R69, [R14+0x2000] ;  /* 0x002000000e457984 */ /* 0x000fe80000000800 */
[----:B------:R-:W1:Y:S03]  /*4300*/  LDS R71, [R14+0x3000] ;  /* 0x003000000e477984 */ /* 0x000e660000000800 */
[C---:B------:R-:W-:Y:S08]  /*4310*/  HMMA.1688.F32.TF32 R48, R24.reuse, R44, R48 ;  /* 0x0000002c1830723c */ /* 0x040ff00000081030 */
[C---:B------:R-:W-:Y:S08]  /*4320*/  HMMA.1688.F32.TF32 R36, R24.reuse, R60, R36 ;  /* 0x0000003c1824723c */ /* 0x040ff00000081024 */
[----:B------:R-:W-:Y:S01]  /*4330*/  HMMA.1688.F32.TF32 R20, R24, R16, R20 ;  /* 0x000000101814723c */ /* 0x000fe20000081014 */
[----:B------:R-:W-:Y:S04]  /*4340*/  LDS R24, [R13+0x2200] ;  /* 0x002200000d187984 */ /* 0x000fe80000000800 */
[----:B------:R-:W-:Y:S04]  /*4350*/  LDS R26, [R13+0x3200] ;  /* 0x003200000d1a7984 */ /* 0x000fe80000000800 */
[----:B------:R-:W-:Y:S04]  /*4360*/  LDS R25, [R14+0x2200] ;  /* 0x002200000e197984 */ /* 0x000fe80000000800 */
[----:B------:R-:W2:Y:S01]  /*4370*/  LDS R27, [R14+0x3200] ;  /* 0x003200000e1b7984 */ /* 0x000ea20000000800 */
[C---:B-1----:R-:W-:Y:S08]  /*4380*/  HMMA.1688.F32.TF32 R28, R68.reuse, R34, R28 ;  /* 0x00000022441c723c */ /* 0x042ff0000008101c */
[C---:B------:R-:W-:Y:S08]  /*4390*/  HMMA.1688.F32.TF32 R40, R68.reuse, R46, R40 ;  /* 0x0000002e4428723c */ /* 0x040ff00000081028 */
[C---:B------:R-:W-:Y:S08]  /*43a0*/  HMMA.1688.F32.TF32 R52, R68.reuse, R62, R52 ;  /* 0x0000003e4434723c */ /* 0x040ff00000081034 */
[----:B------:R-:W-:Y:S01]  /*43b0*/  HMMA.1688.F32.TF32 R64, R68, R18, R64 ;  /* 0x000000124440723c */ /* 0x000fe20000081040 */
[----:B------:R-:W-:Y:S04]  /*43c0*/  LDS R68, [R13+0x4000] ;  /* 0x004000000d447984 */ /* 0x000fe80000000800 */
[----:B------:R-:W-:Y:S03]  /*43d0*/  LDS R70, [R13+0x5000] ;  /* 0x005000000d467984 */ /* 0x000fe60000000800 */
[C---:B--2---:R-:W-:Y:S01]  /*43e0*/  HMMA.1688.F32.TF32 R32, R24.reuse, R34, R56 ;  /* 0x000000221820723c */ /* 0x044fe20000081038 */
[----:B------:R-:W-:Y:S04]  /*43f0*/  LDSM.16.M88.4 R56, [R5+0x23000] ;  /* 0x023000000538783b */ /* 0x000fe80000000200 */
[----:B------:R-:W-:Y:S03]  /*4400*/  LDS R69, [R14+0x4000] ;  /* 0x004000000e457984 */ /* 0x000fe60000000800 */
[C---:B------:R-:W-:Y:S01]  /*4410*/  HMMA.1688.F32.TF32 R44, R24.reuse, R46, R48 ;  /* 0x0000002e182c723c */ /* 0x040fe20000081030 */
[----:B------:R-:W-:Y:S04]  /*4420*/  LDSM.16.M88.4 R48, [R5+0x22000] ;  /* 0x022000000530783b */ /* 0x000fe80000000200 */
[----:B------:R-:W1:Y:S03]  /*4430*/  LDS R71, [R14+0x5000] ;  /* 0x005000000e477984 */ /* 0x000e660000000800 */
[C---:B------:R-:W-:Y:S01]  /*4440*/  HMMA.1688.F32.TF32 R60, R24.reuse, R62, R36 ;  /* 0x0000003e183c723c */ /* 0x040fe20000081024 */
[----:B------:R-:W2:Y:S07]  /*4450*/  LDSM.16.M88.4 R36, [R5+0x21000] ;  /* 0x021000000524783b */ /* 0x000eae0000000200 */
[----:B------:R-:W-:Y:S01]  /*4460*/  HMMA.1688.F32.TF32 R16, R24, R18, R20 ;  /* 0x000000121810723c */ /* 0x000fe20000081014 */
[----:B------:R-:W-:Y:S04]  /*4470*/  LDS R20, [R13+0x4200] ;  /* 0x004200000d147984 */ /* 0x000fe80000000800 */
[----:B------:R-:W-:Y:S04]  /*4480*/  LDS R22, [R13+0x5200] ;  /* 0x005200000d167984 */ /* 0x000fe80000000800 */
[----:B------:R-:W-:Y:S04]  /*4490*/  LDS R21, [R14+0x4200] ;  /* 0x004200000e157984 */ /* 0x000fe80000000800 */
[----:B------:R-:W3:Y:S04]  /*44a0*/  LDS R23, [R14+0x5200] ;  /* 0x005200000e177984 */ /* 0x000ee80000000800 */
[----:B------:R-:W4:Y:S01]  /*44b0*/  LDSM.16.M88.4 R24, [R5+0x20000] ;  /* 0x020000000518783b */ /* 0x000f220000000200 */
[C---:B-1----:R-:W-:Y:S08]  /*44c0*/  HMMA.1688.F32.TF32 R52, R68.reuse, R48, R52 ;  /* 0x000000304434723c */ /* 0x042ff00000081034 */
[C---:B--2---:R-:W-:Y:S08]  /*44d0*/  HMMA.1688.F32.TF32 R40, R68.reuse, R36, R40 ;  /* 0x000000244428723c */ /* 0x044ff00000081028 */
[----:B------:R-:W-:Y:S08]  /*44e0*/  HMMA.1688.F32.TF32 R64, R68, R56, R64 ;  /* 0x000000384440723c */ /* 0x000ff00000081040 */
[C---:B---3--:R-:W-:Y:S08]  /*44f0*/  HMMA.1688.F32.TF32 R44, R20.reuse, R36, R44 ;  /* 0x00000024142c723c */ /* 0x048ff0000008102c */
[C---:B----4-:R-:W-:Y:S08]  /*4500*/  HMMA.1688.F32.TF32 R32, R20.reuse, R24, R32 ;  /* 0x000000181420723c */ /* 0x050ff00000081020 */
[C---:B------:R-:W-:Y:S08]  /*4510*/  HMMA.1688.F32.TF32 R60, R20.reuse, R48, R60 ;  /* 0x00000030143c723c */ /* 0x040ff0000008103c */
[----:B------:R-:W-:Y:S01]  /*4520*/  HMMA.1688.F32.TF32 R16, R20, R56, R16 ;  /* 0x000000381410723c */ /* 0x000fe20000081010 */
[----:B------:R-:W-:Y:S04]  /*4530*/  LDS R20, [R13+0x6000] ;  /* 0x006000000d147984 */ /* 0x000fe80000000800 */
[----:B------:R-:W-:Y:S03]  /*4540*/  LDS R22, [R13+0x7000] ;  /* 0x007000000d167984 */ /* 0x000fe60000000800 */
[----:B------:R-:W-:Y:S01]  /*4550*/  HMMA.1688.F32.TF32 R28, R68, R24, R28 ;  /* 0x00000018441c723c */ /* 0x000fe2000008101c */
[----:B------:R-:W-:Y:S04]  /*4560*/  LDS R21, [R14+0x6000] ;  /* 0x006000000e157984 */ /* 0x000fe80000000800 */
[----:B------:R-:W1:Y:S04]  /*4570*/  LDS R23, [R14+0x7000] ;  /* 0x007000000e177984 */ /* 0x000e680000000800 */
[----:B------:R-:W-:Y:S04]  /*4580*/  LDS R24, [R13+0x8000] ;  /* 0x008000000d187984 */ /* 0x000fe80000000800 */
[----:B------:R-:W-:Y:S04]  /*4590*/  LDS R25, [R14+0x8000] ;  /* 0x008000000e197984 */ /* 0x000fe80000000800 */
[----:B------:R-:W-:Y:S07]  /*45a0*/  LDSM.16.M88.4 R68, [R4+0x23080] ;  /* 0x023080000444783b */ /* 0x000fee0000000200 */
[C---:B-1----:R-:W-:Y:S08]  /*45b0*/  HMMA.1688.F32.TF32 R28, R20.reuse, R26, R28 ;  /* 0x0000001a141c723c */ /* 0x042ff0000008101c */
[C---:B------:R-:W-:Y:S08]  /*45c0*/  HMMA.1688.F32.TF32 R40, R20.reuse, R38, R40 ;  /* 0x000000261428723c */ /* 0x040ff00000081028 */
[C---:B------:R-:W-:Y:S08]  /*45d0*/  HMMA.1688.F32.TF32 R52, R20.reuse, R50, R52 ;  /* 0x000000321434723c */ /* 0x040ff00000081034 */
[----:B------:R-:W-:Y:S01]  /*45e0*/  HMMA.1688.F32.TF32 R64, R20, R58, R64 ;  /* 0x0000003a1440723c */ /* 0x000fe20000081040 */
[----:B------:R-:W-:Y:S04]  /*45f0*/  LDS R20, [R13+0x6200] ;  /* 0x006200000d147984 */ /* 0x000fe80000000800 */
[----:B------:R-:W-:Y:S04]  /*4600*/  LDS R22, [R13+0x7200] ;  /* 0x007200000d167984 */ /* 0x000fe80000000800 */
[----:B------:R-:W-:Y:S04]  /*4610*/  LDS R21, [R14+0x6200] ;  /* 0x006200000e157984 */ /* 0x000fe80000000800 */
[----:B------:R-:W1:Y:S02]  /*4620*/  LDS R23, [R14+0x7200] ;  /* 0x007200000e177984 */ /* 0x000e640000000800 */
[C---:B-1----:R-:W-:Y:S02]  /*4630*/  HMMA.1688.F32.TF32 R32, R20.reuse, R26, R32 ;  /* 0x0000001a1420723c */ /* 0x042fe40000081020 */
[----:B------:R-:W-:Y:S04]  /*4640*/  LDS R26, [R13+0x9000] ;  /* 0x009000000d1a7984 */ /* 0x000fe80000000800 */
[----:B------:R-:W1:Y:S02]  /*4650*/  LDS R27, [R14+0x9000] ;  /* 0x009000000e1b7984 */ /* 0x000e640000000800 */
[C---:B------:R-:W-:Y:S08]  /*4660*/  HMMA.1688.F32.TF32 R44, R20.reuse, R38, R44 ;  /* 0x00000026142c723c */ /* 0x040ff0000008102c */
[C---:B------:R-:W-:Y:S08]  /*4670*/  HMMA.1688.F32.TF32 R60, R20.reuse, R50, R60 ;  /* 0x00000032143c723c */ /* 0x040ff0000008103c */
[----:B------:R-:W-:Y:S01]  /*4680*/  HMMA.1688.F32.TF32 R56, R20, R58, R16 ;  /* 0x0000003a1438723c */ /* 0x000fe20000081010 */
[----:B------:R-:W-:Y:S04]  /*4690*/  LDS R20, [R13+0x8200] ;  /* 0x008200000d147984 */ /* 0x000fe80000000800 */
[----:B------:R-:W-:Y:S04]  /*46a0*/  LDS R22, [R13+0x9200] ;  /* 0x009200000d167984 */ /* 0x000fe80000000800 */
[----:B------:R-:W-:Y:S04]  /*46b0*/  LDS R21, [R14+0x8200] ;  /* 0x008200000e157984 */ /* 0x000fe80000000800 */
[----:B------:R-:W2:Y:S04]  /*46c0*/  LDS R23, [R14+0x9200] ;  /* 0x009200000e177984 */ /* 0x000ea80000000800 */
[----:B------:R-:W3:Y:S01]  /*46d0*/  LDSM.16.M88.4 R16, [R4+0x20080] ;  /* 0x020080000410783b */ /* 0x000ee20000000200 */
[-C--:B-1----:R-:W-:Y:S08]  /*46e0*/  HMMA.1688.F32.TF32 R64, R24, R68.reuse, R64 ;  /* 0x000000441840723c */ /* 0x082ff00000081040 */
[C---:B--2---:R-:W-:Y:S08]  /*46f0*/  HMMA.1688.F32.TF32 R56, R20.reuse, R68, R56 ;  /* 0x000000441438723c */ /* 0x044ff00000081038 */
[-C--:B---3--:R-:W-:Y:S01]  /*4700*/  HMMA.1688.F32.TF32 R36, R20, R16.reuse, R32 ;  /* 0x000000101424723c */ /* 0x088fe20000081020 */
[----:B------:R-:W1:Y:S07]  /*4710*/  LDSM.16.M88.4 R32, [R4+0x21080] ;  /* 0x021080000420783b */ /* 0x000e6e0000000200 */
[----:B------:R-:W-:Y:S08]  /*4720*/  HMMA.1688.F32.TF32 R28, R24, R16, R28 ;  /* 0x00000010181c723c */ /* 0x000ff0000008101c */
[-C--:B-1----:R-:W-:Y:S01]  /*4730*/  HMMA.1688.F32.TF32 R48, R20, R32.reuse, R44 ;  /* 0x000000201430723c */ /* 0x082fe2000008102c */
[----:B------:R1:W2:Y:S07]  /*4740*/  LDSM.16.M88.4 R44, [R4+0x22080] ;  /* 0x02208000042c783b */ /* 0x0002ae0000000200 */
[----:B------:R-:W-:Y:S01]  /*4750*/  HMMA.1688.F32.TF32 R40, R24, R32, R40 ;  /* 0x000000201828723c */ /* 0x000fe20000081028 */
[----:B-1----:R-:W-:-:S04]  /*4760*/  SEL R4, RZ, 0x4, P0 ;  /* 0x00000004ff047807 */ /* 0x002fc80000000000 */
[----:B------:R-:W-:-:S04]  /*4770*/  SEL R4, R4, RZ, P1 ;  /* 0x000000ff04047207 */ /* 0x000fc80000800000 */
[----:B------:R-:W-:Y:S01]  /*4780*/  ISETP.NE.U32.AND P0, PT, R4, RZ, PT ;  /* 0x000000ff0400720c */ /* 0x000fe20003f05070 */
[----:B------:R-:W-:Y:S02]  /*4790*/  IMAD.MOV.U32 R4, RZ, RZ, R83 ;  /* 0x000000ffff047224 */ /* 0x000fe400078e0053 */
[----:B------:R-:W-:Y:S01]  /*47a0*/  IMAD.U32 R83, RZ, RZ, UR6 ;  /* 0x00000006ff537e24 */ /* 0x000fe2000f8e00ff */
[-C--:B--2---:R-:W-:Y:S01]  /*47b0*/  HMMA.1688.F32.TF32 R52, R24, R44.reuse, R52 ;  /* 0x0000002c1834723c */ /* 0x084fe20000081034 */
[----:B------:R-:W-:Y:S04]  /*47c0*/  LDS R24, [R13+0xa000] ;  /* 0x00a000000d187984 */ /* 0x000fe80000000800 */
[----:B------:R-:W-:Y:S03]  /*47d0*/  LDS R26, [R13+0xb000] ;  /* 0x00b000000d1a7984 */ /* 0x000fe60000000800 */
[----:B------:R-:W-:Y:S01]  /*47e0*/  HMMA.1688.F32.TF32 R60, R20, R44, R60 ;  /* 0x0000002c143c723c */ /* 0x000fe2000008103c */
[----:B------:R-:W-:Y:S04]  /*47f0*/  LDS R25, [R14+0xa000] ;  /* 0x00a000000e197984 */ /* 0x000fe80000000800 */
[----:B------:R-:W1:Y:S04]  /*4800*/  LDS R27, [R14+0xb000] ;  /* 0x00b000000e1b7984 */ /* 0x000e680000000800 */
[----:B------:R-:W-:Y:S04]  /*4810*/  LDS R20, [R13+0xa200] ;  /* 0x00a200000d147984 */ /* 0x000fe80000000800 */
[----:B------:R-:W-:Y:S04]  /*4820*/  LDS R22, [R13+0xb200] ;  /* 0x00b200000d167984 */ /* 0x000fe80000000800 */
[----:B------:R-:W-:Y:S04]  /*4830*/  LDS R21, [R14+0xa200] ;  /* 0x00a200000e157984 */ /* 0x000fe80000000800 */
[----:B------:R-:W2:Y:S04]  /*4840*/  LDS R23, [R14+0xb200] ;  /* 0x00b200000e177984 */ /* 0x000ea80000000800 */
[----:B------:R-:W-:Y:S04]  /*4850*/  LDS R44, [R13+0xc200] ;  /* 0x00c200000d2c7984 */ /* 0x000fe80000000800 */
[----:B------:R-:W-:Y:S01]  /*4860*/  LDS R45, [R14+0xc200] ;  /* 0x00c200000e2d7984 */ /* 0x000fe20000000800 */
[C---:B-1----:R-:W-:Y:S08]  /*4870*/  HMMA.1688.F32.TF32 R40, R24.reuse, R34, R40 ;  /* 0x000000221828723c */ /* 0x042ff00000081028 */
[----:B------:R-:W-:Y:S08]  /*4880*/  HMMA.1688.F32.TF32 R52, R24, R46, R52 ;  /* 0x0000002e1834723c */ /* 0x000ff00000081034 */
[C---:B--2---:R-:W-:Y:S08]  /*4890*/  HMMA.1688.F32.TF32 R36, R20.reuse, R18, R36 ;  /* 0x000000121424723c */ /* 0x044ff00000081024 */
[C---:B------:R-:W-:Y:S01]  /*48a0*/  HMMA.1688.F32.TF32 R32, R20.reuse, R34, R48 ;  /* 0x000000221420723c */ /* 0x040fe20000081030 */
[----:B------:R-:W-:Y:S07]  /*48b0*/  LDSM.16.M88.4 R48, [R5+0x21080] ;  /* 0x021080000530783b */ /* 0x000fee0000000200 */
[C---:B------:R-:W-:Y:S01]  /*48c0*/  HMMA.1688.F32.TF32 R60, R20.reuse, R46, R60 ;  /* 0x0000002e143c723c */ /* 0x040fe2000008103c */
[----:B------:R-:W-:Y:S04]  /*48d0*/  LDS R46, [R13+0xd200] ;  /* 0x00d200000d2e7984 */ /* 0x000fe80000000800 */
[----:B------:R-:W1:Y:S03]  /*48e0*/  LDS R47, [R14+0xd200] ;  /* 0x00d200000e2f7984 */ /* 0x000e660000000800 */
[----:B------:R-:W-:Y:S01]  /*48f0*/  HMMA.1688.F32.TF32 R20, R20, R70, R56 ;  /* 0x000000461414723c */ /* 0x000fe20000081038 */
[----:B------:R-:W2:Y:S07]  /*4900*/  LDSM.16.M88.4 R56, [R5+0x20080] ;  /* 0x020080000538783b */ /* 0x000eae0000000200 */
[C---:B------:R-:W-:Y:S08]  /*4910*/  HMMA.1688.F32.TF32 R28, R24.reuse, R18, R28 ;  /* 0x00000012181c723c */ /* 0x040ff0000008101c */
[----:B------:R-:W-:Y:S01]  /*4920*/  HMMA.1688.F32.TF32 R64, R24, R70, R64 ;  /* 0x000000461840723c */ /* 0x000fe20000081040 */
[----:B------:R-:W-:Y:S04]  /*4930*/  LDS R24, [R13+0xc000] ;  /* 0x00c000000d187984 */ /* 0x000fe80000000800 */
[----:B------:R-:W-:Y:S04]  /*4940*/  LDS R26, [R13+0xd000] ;  /* 0x00d000000d1a7984 */ /* 0x000fe80000000800 */
[----:B------:R-:W-:Y:S04]  /*4950*/  LDS R25, [R14+0xc000] ;  /* 0x00c000000e197984 */ /* 0x000fe80000000800 */
[----:B------:R-:W3:Y:S04]  /*4960*/  LDS R27, [R14+0xd000] ;  /* 0x00d000000e1b7984 */ /* 0x000ee80000000800 */
[----:B------:R-:W4:Y:S01]  /*4970*/  LDSM.16.M88.4 R68, [R5+0x23080] ;  /* 0x023080000544783b */ /* 0x000f220000000200 */
[C---:B-1----:R-:W-:Y:S08]  /*4980*/  HMMA.1688.F32.TF32 R32, R44.reuse, R48, R32 ;  /* 0x000000302c20723c */ /* 0x042ff00000081020 */
[----:B--2---:R-:W-:Y:S01]  /*4990*/  HMMA.1688.F32.TF32 R16, R44, R56, R36 ;  /* 0x000000382c10723c */ /* 0x004fe20000081024 */
[----:B------:R1:W2:Y:S02]  /*49a0*/  LDSM.16.M88.4 R36, [R5+0x22080] ;  /* 0x022080000524783b */ /* 0x0002a40000000200 */
[----:B-1----:R-:W-:-:S05]  /*49b0*/  IMAD.MOV.U32 R5, RZ, RZ, R82 ;  /* 0x000000ffff057224 */ /* 0x002fca00078e0052 */
[C---:B---3--:R-:W-:Y:S07]  /*49c0*/  HMMA.1688.F32.TF32 R28, R24.reuse, R56, R28 ;  /* 0x00000038181c723c */ /* 0x048fee000008101c */
[----:B------:R-:W-:Y:S01]  /*49d0*/  LOP3.LUT R57, R2, 0x4, RZ, 0xfc, !PT ;  /* 0x0000000402397812 */ /* 0x000fe200078efcff */
[C---:B------:R-:W-:Y:S08]  /*49e0*/  HMMA.1688.F32.TF32 R40, R24.reuse, R48, R40 ;  /* 0x000000301828723c */ /* 0x040ff00000081028 */
[C---:B----4-:R-:W-:Y:S08]  /*49f0*/  HMMA.1688.F32.TF32 R64, R24.reuse, R68, R64 ;  /* 0x000000441840723c */ /* 0x050ff00000081040 */
[-C--:B--2---:R-:W-:Y:S01]  /*4a00*/  HMMA.1688.F32.TF32 R52, R24, R36.reuse, R52 ;  /* 0x000000241834723c */ /* 0x084fe20000081034 */
[----:B------:R-:W-:Y:S04]  /*4a10*/  LDS R24, [R13+0xe000] ;  /* 0x00e000000d187984 */ /* 0x000fe80000000800 */
[----:B------:R-:W-:Y:S03]  /*4a20*/  LDS R26, [R13+0xf000] ;  /* 0x00f000000d1a7984 */ /* 0x000fe60000000800 */
[C---:B------:R-:W-:Y:S01]  /*4a30*/  HMMA.1688.F32.TF32 R60, R44.reuse, R36, R60 ;  /* 0x000000242c3c723c */ /* 0x040fe2000008103c */
[----:B------:R-:W-:Y:S04]  /*4a40*/  LDS R25, [R14+0xe000] ;  /* 0x00e000000e197984 */ /* 0x000fe80000000800 */
[----:B------:R-:W1:Y:S02]  /*4a50*/  LDS R27, [R14+0xf000] ;  /* 0x00f000000e1b7984 */ /* 0x000e640000000800 */
[----:B------:R-:W-:Y:S01]  /*4a60*/  IADD3 R36, P1, R112, R4, RZ ;  /* 0x0000000470247210 */ /* 0x000fe20007f3e0ff */
[----:B------:R-:W-:Y:S01]  /*4a70*/  HMMA.1688.F32.TF32 R20, R44, R68, R20 ;  /* 0x000000442c14723c */ /* 0x000fe20000081014 */
[----:B------:R-:W2:Y:S03]  /*4a80*/  S2R R69, SR_TID.X ;  /* 0x0000000000457919 */ /* 0x000ea60000002100 */
[----:B------:R-:W-:Y:S01]  /*4a90*/  IMAD.X R37, R5, 0x1, R106, P1 ;  /* 0x0000000105257824 */ /* 0x000fe200008e066a */
[----:B------:R-:W-:-:S02]  /*4aa0*/  PLOP3.LUT P1, PT, PT, PT, UP1, 0x40, 0x0 ;  /* 0x000000000000781c */ /* 0x000fc40003f2e818 */
[----:B------:R-:W-:Y:S01]  /*4ab0*/  IMAD.U32 R44, RZ, RZ, UR10 ;  /* 0x0000000aff2c7e24 */ /* 0x000fe2000f8e00ff */
[C---:B------:R-:W-:Y:S02]  /*4ac0*/  LOP3.LUT R45, R2.reuse, 0x20, RZ, 0xfc, !PT ;  /* 0x00000020022d7812 */ /* 0x040fe400078efcff */
[----:B------:R-:W-:Y:S01]  /*4ad0*/  LOP3.LUT R46, R2, 0x2c, RZ, 0xfc, !PT ;  /* 0x0000002c022e7812 */ /* 0x000fe200078efcff */
[----:B------:R-:W-:Y:S01]  /*4ae0*/  IMAD R44, R44, 0x10000, R0 ;  /* 0x000100002c2c7824 */ /* 0x000fe200078e0200 */
[C---:B-1----:R-:W-:Y:S08]  /*4af0*/  HMMA.1688.F32.TF32 R28, R24.reuse, R58, R28 ;  /* 0x0000003a181c723c */ /* 0x042ff0000008101c */
[C---:B------:R-:W-:Y:S08]  /*4b00*/  HMMA.1688.F32.TF32 R40, R24.reuse, R50, R40 ;  /* 0x000000321828723c */ /* 0x040ff00000081028 */
[C---:B------:R-:W-:Y:S08]  /*4b10*/  HMMA.1688.F32.TF32 R52, R24.reuse, R38, R52 ;  /* 0x000000261834723c */ /* 0x040ff00000081034 */
[----:B------:R-:W-:Y:S01]  /*4b20*/  HMMA.1688.F32.TF32 R64, R24, R70, R64 ;  /* 0x000000461840723c */ /* 0x000fe20000081040 */
[----:B------:R-:W-:Y:S04]  /*4b30*/  LDS R24, [R13+0xe200] ;  /* 0x00e200000d187984 */ /* 0x000fe80000000800 */
[----:B------:R-:W-:Y:S04]  /*4b40*/  LDS R26, [R13+0xf200] ;  /* 0x00f200000d1a7984 */ /* 0x000fe80000000800 */
[----:B------:R-:W-:Y:S04]  /*4b50*/  LDS R25, [R14+0xe200] ;  /* 0x00e200000e197984 */ /* 0x000fe80000000800 */
[----:B------:R1:W3:Y:S04]  /*4b60*/  LDS R27, [R14+0xf200] ;  /* 0x00f200000e1b7984 */ /* 0x0002e80000000800 */
[----:B------:R-:W-:Y:S01]  /*4b70*/  BAR.SYNC.DEFER_BLOCKING 0x0 ;  /* 0x0000000000007b1d */ /* 0x000fe20000010000 */
[----:B-1----:R-:W-:-:S05]  /*4b80*/  LOP3.LUT R14, R2, 0x14, RZ, 0xfc, !PT ;  /* 0x00000014020e7812 */ /* 0x002fca00078efcff */
[----:B------:R-:W-:Y:S01]  /*4b90*/  @!PT LDS RZ, [RZ] ;  /* 0x00000000fffff984 */ /* 0x000fe20000000800 */
[----:B------:R-:W-:Y:S01]  /*4ba0*/  @!PT LDS RZ, [RZ] ;  /* 0x00000000fffff984 */ /* 0x000fe20000000800 */
[----:B------:R-:W-:Y:S01]  /*4bb0*/  @!PT LDS RZ, [RZ] ;  /* 0x00000000fffff984 */ /* 0x000fe20000000800 */
[----:B------:R1:W-:Y:S01]  /*4bc0*/  LDGSTS.E [R44], [R36.64], P0 ;  /* 0x00000000242c7fae */ /* 0x0003e2000812184e */
[----:B------:R-:W-:Y:S02]  /*4bd0*/  ISETP.GE.AND P0, PT, R57, UR9, PT ;  /* 0x0000000939007c0c */ /* 0x000fe4000bf06270 */
[C---:B------:R-:W-:Y:S02]  /*4be0*/  LOP3.LUT R57, R2.reuse, 0x8, RZ, 0xfc, !PT ;  /* 0x0000000802397812 */ /* 0x040fe400078efcff */
[----:B------:R-:W-:Y:S02]  /*4bf0*/  SEL R13, RZ, 0x4, P0 ;  /* 0x00000004ff0d7807 */ /* 0x000fe40000000000 */
[----:B------:R-:W-:Y:S02]  /*4c00*/  ISETP.GE.AND P0, PT, R57, UR9, PT ;  /* 0x0000000939007c0c */ /* 0x000fe4000bf06270 */
[----:B------:R-:W-:Y:S02]  /*4c10*/  SEL R13, R13, RZ, P1 ;  /* 0x000000ff0d0d7207 */ /* 0x000fe40000800000 */
[----:B------:R-:W-:Y:S01]  /*4c20*/  LOP3.LUT R57, R2, 0xc, RZ, 0xfc, !PT ;  /* 0x0000000c02397812 */ /* 0x000fe200078efcff */
[----:B---3--:R-:W-:Y:S01]  /*4c30*/  HMMA.1688.F32.TF32 R48, R24, R50, R32 ;  /* 0x000000321830723c */ /* 0x008fe20000081020 */
[----:B------:R-:W-:-:S02]  /*4c40*/  ISETP.NE.U32.AND P1, PT, R13, RZ, PT ;  /* 0x000000ff0d00720c */ /* 0x000fc40003f25070 */
[----:B------:R-:W-:-:S04]  /*4c50*/  SEL R13, RZ, 0x4, P0 ;  /* 0x00000004ff0d7807 */ /* 0x000fc80000000000 */
[----:B------:R-:W-:Y:S01]  /*4c60*/  SEL R13, R13, RZ, P2 ;  /* 0x000000ff0d0d7207 */ /* 0x000fe20001000000 */
[----:B------:R-:W-:Y:S01]  /*4c70*/  HMMA.1688.F32.TF32 R20, R24, R70, R20 ;  /* 0x000000461814723c */ /* 0x000fe20000081014 */
[----:B-1----:R-:W-:Y:S02]  /*4c80*/  IADD3 R36, P2, R110, R4, RZ ;  /* 0x000000046e247210 */ /* 0x002fe40007f5e0ff */
[----:B------:R-:W-:Y:S02]  /*4c90*/  ISETP.NE.U32.AND P0, PT, R13, RZ, PT ;  /* 0x000000ff0d00720c */ /* 0x000fe40003f05070 */
[----:B--2---:R-:W-:Y:S01]  /*4ca0*/  LOP3.LUT R32, R69, 0x3f, RZ, 0xc0, !PT ;  /* 0x0000003f45207812 */ /* 0x004fe200078ec0ff */
[----:B------:R-:W-:Y:S01]  /*4cb0*/  IMAD.X R37, R5, 0x1, R104, P2 ;  /* 0x0000000105257824 */ /* 0x000fe200010e0668 */
[----:B------:R-:W-:Y:S02]  /*4cc0*/  PLOP3.LUT P2, PT, PT, PT, UP1, 0x40, 0x0 ;  /* 0x000000000000781c */ /* 0x000fe40003f4e818 */
[----:B------:R-:W-:-:S02]  /*4cd0*/  LOP3.LUT R33, R2, 0x32, RZ, 0xfc, !PT ;  /* 0x0000003202217812 */ /* 0x000fc400078efcff */
[----:B------:R1:W-:Y:S03]  /*4ce0*/  LDGSTS.E [R44+0x1000], [R36.64], P1 ;  /* 0x01000000242c7fae */ /* 0x0003e6000892184e */
[----:B------:R-:W-:Y:S01]  /*4cf0*/  IMAD R33, R33, c[0x0][0x188], RZ ;  /* 0x0000620021217a24 */ /* 0x000fe200078e02ff */
[----:B-1----:R-:W-:-:S05]  /*4d00*/  IADD3 R36, P1, R108, R4, RZ ;  /* 0x000000046c247210 */ /* 0x002fca0007f3e0ff */
[----:B------:R-:W-:Y:S01]  /*4d10*/  IMAD.X R37, R5, 0x1, R102, P1 ;  /* 0x0000000105257824 */ /* 0x000fe200008e0666 */
[----:B------:R-:W-:-:S04]  /*4d20*/  PLOP3.LUT P1, PT, PT, PT, UP1, 0x40, 0x0 ;  /* 0x000000000000781c */ /* 0x000fc80003f2e818 */
[----:B------:R1:W-:Y:S01]  /*4d30*/  LDGSTS.E [R44+0x2000], [R36.64], P0 ;  /* 0x02000000242c7fae */ /* 0x0003e2000812184e */
[----:B------:R-:W-:Y:S02]  /*4d40*/  ISETP.GE.AND P0, PT, R57, UR9, PT ;  /* 0x0000000939007c0c */ /* 0x000fe4000bf06270 */
[----:B------:R-:W-:Y:S02]  /*4d50*/  LOP3.LUT R57, R2, 0x10, RZ, 0xfc, !PT ;  /* 0x0000001002397812 */ /* 0x000fe400078efcff */
[----:B------:R-:W-:Y:S02]  /*4d60*/  SEL R13, RZ, 0x4, P0 ;  /* 0x00000004ff0d7807 */ /* 0x000fe40000000000 */
[----:B------:R-:W-:Y:S02]  /*4d70*/  ISETP.GE.AND P0, PT, R57, UR9, PT ;  /* 0x0000000939007c0c */ /* 0x000fe4000bf06270 */
[----:B------:R-:W-:Y:S01]  /*4d80*/  SEL R13, R13, RZ, P1 ;  /* 0x000000ff0d0d7207 */ /* 0x000fe20000800000 */
[----:B------:R-:W-:Y:S03]  /*4d90*/  HMMA.1688.F32.TF32 R56, R24, R58, R16 ;  /* 0x0000003a1838723c */ /* 0x000fe60000081010 */
[----:B------:R-:W-:-:S02]  /*4da0*/  ISETP.NE.U32.AND P1, PT, R13, RZ, PT ;  /* 0x000000ff0d00720c */ /* 0x000fc40003f25070 */
[----:B------:R-:W-:Y:S02]  /*4db0*/  SEL R13, RZ, 0x4, P0 ;  /* 0x00000004ff0d7807 */ /* 0x000fe40000000000 */
[----:B------:R-:W-:Y:S01]  /*4dc0*/  IMAD.WIDE R16, R107, 0x4, R4 ;  /* 0x000000046b107825 */ /* 0x000fe200078e0204 */
[----:B------:R-:W-:Y:S02]  /*4dd0*/  LOP3.LUT R18, R2, 0x28, RZ, 0xfc, !PT ;  /* 0x0000002802127812 */ /* 0x000fe400078efcff */
[----:B------:R-:W-:Y:S02]  /*4de0*/  SEL R13, R13, RZ, P2 ;  /* 0x000000ff0d0d7207 */ /* 0x000fe40001000000 */
[----:B-1----:R-:W-:Y:S01]  /*4df0*/  IADD3 R36, P2, R93, R4, RZ ;  /* 0x000000045d247210 */ /* 0x002fe20007f5e0ff */
[----:B------:R-:W-:Y:S01]  /*4e00*/  IMAD R18, R18, c[0x0][0x188], RZ ;  /* 0x0000620012127a24 */ /* 0x000fe200078e02ff */
[----:B------:R-:W-:Y:S02]  /*4e10*/  ISETP.NE.U32.AND P0, PT, R13, RZ, PT ;  /* 0x000000ff0d00720c */ /* 0x000fe40003f05070 */
[----:B------:R-:W-:Y:S01]  /*4e20*/  LOP3.LUT R19, R2, 0x30, RZ, 0xfc, !PT ;  /* 0x0000003002137812 */ /* 0x000fe200078efcff */
[----:B------:R-:W-:Y:S01]  /*4e30*/  IMAD.X R37, R5, 0x1, R100, P2 ;  /* 0x0000000105257824 */ /* 0x000fe200010e0664 */
[----:B------:R-:W-:-:S03]  /*4e40*/  PLOP3.LUT P2, PT, PT, PT, UP1, 0x40, 0x0 ;  /* 0x000000000000781c */ /* 0x000fc60003f4e818 */
[----:B------:R-:W-:Y:S01]  /*4e50*/  IMAD R19, R19, c[0x0][0x188], RZ ;  /* 0x0000620013137a24 */ /* 0x000fe200078e02ff */
[----:B------:R1:W-:Y:S02]  /*4e60*/  LDGSTS.E [R44+0x3000], [R36.64], P1 ;  /* 0x03000000242c7fae */ /* 0x0003e4000892184e */
        /* <DEDUP_REMOVED lines=8> */
[----:B------:R-:W-:Y:S02]  /*4ef0*/  SEL R13, R13, RZ, P1 ;  /* 0x000000ff0d0d7207 */ /* 0x000fe40000800000 */
[----:B------:R-:W-:-:S02]  /*4f00*/  LOP3.LUT R14, R2, 0x1c, RZ, 0xfc, !PT ;  /* 0x0000001c020e7812 */ /* 0x000fc400078efcff */
[----:B------:R-:W-:Y:S02]  /*4f10*/  ISETP.NE.U32.AND P1, PT, R13, RZ, PT ;  /* 0x000000ff0d00720c */ /* 0x000fe40003f25070 */
[----:B------:R-:W-:-:S04]  /*4f20*/  SEL R13, RZ, 0x4, P0 ;  /* 0x00000004ff0d7807 */ /* 0x000fc80000000000 */
[----:B------:R-:W-:Y:S02]  /*4f30*/  SEL R13, R13, RZ, P2 ;  /* 0x000000ff0d0d7207 */ /* 0x000fe40001000000 */
[----:B-1----:R-:W-:Y:S02]  /*4f40*/  IADD3 R36, P2, R89, R4, RZ ;  /* 0x0000000459247210 */ /* 0x002fe40007f5e0ff */
[----:B------:R-:W-:-:S03]  /*4f50*/  ISETP.NE.U32.AND P0, PT, R13, RZ, PT ;  /* 0x000000ff0d00720c */ /* 0x000fc60003f05070 */
[----:B------:R-:W-:-:S05]  /*4f60*/  IMAD.X R37, R5, 0x1, R96, P2 ;  /* 0x0000000105257824 */ /* 0x000fca00010e0660 */
[----:B------:R1:W-:Y:S01]  /*4f70*/  LDGSTS.E [R44+0x5000], [R36.64], P1 ;  /* 0x05000000242c7fae */ /* 0x0003e2000892184e */
[----:B------:R-:W-:-:S04]  /*4f80*/  PLOP3.LUT P1, PT, PT, PT, UP1, 0x40, 0x0 ;  /* 0x000000000000781c */ /* 0x000fc80003f2e818 */
[----:B------:R2:W-:Y:S01]  /*4f90*/  LDGSTS.E [R44+0x6000], [R16.64], P0 ;  /* 0x06000000102c7fae */ /* 0x0005e2000812184e */
[----:B------:R-:W-:Y:S02]  /*4fa0*/  ISETP.GE.AND P0, PT, R14, UR9, PT ;  /* 0x000000090e007c0c */ /* 0x000fe4000bf06270 */
[----:B------:R-:W-:Y:S02]  /*4fb0*/  LOP3.LUT R14, R2, 0x24, RZ, 0xfc, !PT ;  /* 0x00000024020e7812 */ /* 0x000fe400078efcff */
[----:B------:R-:W-:Y:S02]  /*4fc0*/  SEL R13, RZ, 0x4, P0 ;  /* 0x00000004ff0d7807 */ /* 0x000fe40000000000 */
[----:B------:R-:W-:Y:S01]  /*4fd0*/  ISETP.GE.AND P0, PT, R45, UR9, PT ;  /* 0x000000092d007c0c */ /* 0x000fe2000bf06270 */
[----:B-1----:R-:W-:Y:S01]  /*4fe0*/  HMMA.1688.F32.TF32 R36, R24, R38, R60 ;  /* 0x000000261824723c */ /* 0x002fe2000008103c */
[----:B------:R-:W-:Y:S02]  /*4ff0*/  SEL R13, R13, RZ, P1 ;  /* 0x000000ff0d0d7207 */ /* 0x000fe40000800000 */
[----:B------:R-:W-:Y:S01]  /*5000*/  ISETP.GE.AND P1, PT, R14, UR9, PT ;  /* 0x000000090e007c0c */ /* 0x000fe2000bf26270 */
[----:B--2---:R-:W-:Y:S01]  /*5010*/  IMAD.WIDE R16, R115, 0x4, R4 ;  /* 0x0000000473107825 */ /* 0x004fe200078e0204 */
[----:B------:R-:W-:-:S02]  /*5020*/  SEL R14, RZ, 0x4, P0 ;  /* 0x00000004ff0e7807 */ /* 0x000fc40000000000 */
[----:B------:R-:W-:Y:S02]  /*5030*/  ISETP.NE.U32.AND P2, PT, R13, RZ, PT ;  /* 0x000000ff0d00720c */ /* 0x000fe40003f45070 */
[----:B------:R-:W-:Y:S02]  /*5040*/  SEL R14, R14, RZ, P3 ;  /* 0x000000ff0e0e7207 */ /* 0x000fe40001800000 */
[----:B------:R-:W-:Y:S02]  /*5050*/  SEL R13, RZ, 0x4, P1 ;  /* 0x00000004ff0d7807 */ /* 0x000fe40000800000 */
[----:B------:R-:W-:Y:S02]  /*5060*/  ISETP.NE.U32.AND P0, PT, R14, RZ, PT ;  /* 0x000000ff0e00720c */ /* 0x000fe40003f05070 */
[----:B------:R-:W-:Y:S02]  /*5070*/  SEL R13, R13, RZ, P4 ;  /* 0x000000ff0d0d7207 */ /* 0x000fe40002000000 */
[----:B------:R-:W-:-:S02]  /*5080*/  LOP3.LUT R45, R2, 0x28, RZ, 0xfc, !PT ;  /* 0x00000028022d7812 */ /* 0x000fc400078efcff */
[----:B------:R-:W-:Y:S01]  /*5090*/  ISETP.NE.U32.AND P1, PT, R13, RZ, PT ;  /* 0x000000ff0d00720c */ /* 0x000fe20003f25070 */
[----:B------:R1:W-:Y:S01]  /*50a0*/  LDGSTS.E [R44+0x7000], [R16.64], P2 ;  /* 0x07000000102c7fae */ /* 0x0003e2000912184e */
[----:B------:R-:W-:Y:S02]  /*50b0*/  PLOP3.LUT P3, PT, PT, PT, UP1, 0x40, 0x0 ;  /* 0x000000000000781c */ /* 0x000fe40003f6e818 */
[----:B------:R-:W-:Y:S01]  /*50c0*/  PLOP3.LUT P4, PT, PT, PT, UP1, 0x40, 0x0 ;  /* 0x000000000000781c */ /* 0x000fe20003f8e818 */
[----:B-1----:R-:W-:-:S05]  /*50d0*/  IMAD.WIDE R16, R119, 0x4, R4 ;  /* 0x0000000477107825 */ /* 0x002fca00078e0204 */
[----:B------:R1:W-:Y:S01]  /*50e0*/  LDGSTS.E [R44+0x8000], [R16.64], P0 ;  /* 0x08000000102c7fae */ /* 0x0003e2000812184e */
[----:B------:R-:W-:Y:S02]  /*50f0*/  ISETP.GE.AND P0, PT, R45, UR9, PT ;  /* 0x000000092d007c0c */ /* 0x000fe4000bf06270 */
[----:B------:R-:W-:Y:S02]  /*5100*/  LOP3.LUT R45, R2, 0x30, RZ, 0xfc, !PT ;  /* 0x00000030022d7812 */ /* 0x000fe400078efcff */
[----:B------:R-:W-:Y:S02]  /*5110*/  SEL R13, RZ, 0x4, P0 ;  /* 0x00000004ff0d7807 */ /* 0x000fe40000000000 */
[----:B------:R-:W-:-:S04]  /*5120*/  ISETP.GE.AND P0, PT, R46, UR9, PT ;  /* 0x000000092e007c0c */ /* 0x000fc8000bf06270 */
[----:B------:R-:W-:Y:S01]  /*5130*/  SEL R14, RZ, 0x4, P0 ;  /* 0x00000004ff0e7807 */ /* 0x000fe20000000000 */
[----:B-1----:R-:W-:-:S03]  /*5140*/  IMAD.WIDE R16, R122, 0x4, R4 ;  /* 0x000000047a107825 */ /* 0x002fc600078e0204 */
[----:B------:R-:W-:Y:S02]  /*5150*/  SEL R14, R14, RZ, P3 ;  /* 0x000000ff0e0e7207 */ /* 0x000fe40001800000 */
[----:B------:R1:W-:Y:S01]  /*5160*/  LDGSTS.E [R44+0x9000], [R16.64], P1 ;  /* 0x09000000102c7fae */ /* 0x0003e2000892184e */
[----:B------:R-:W-:Y:S02]  /*5170*/  PLOP3.LUT P1, PT, PT, PT, UP1, 0x40, 0x0 ;  /* 0x000000000000781c */ /* 0x000fe40003f2e818 */
[----:B------:R-:W-:Y:S02]  /*5180*/  ISETP.NE.U32.AND P0, PT, R14, RZ, PT ;  /* 0x000000ff0e00720c */ /* 0x000fe40003f05070 */
[----:B------:R-:W-:Y:S02]  /*5190*/  SEL R13, R13, RZ, P1 ;  /* 0x000000ff0d0d7207 */ /* 0x000fe40000800000 */
[----:B------:R-:W-:Y:S02]  /*51a0*/  ISETP.GE.AND P1, PT, R45, UR9, PT ;  /* 0x000000092d007c0c */ /* 0x000fe4000bf26270 */
[----:B------:R-:W-:-:S02]  /*51b0*/  ISETP.NE.U32.AND P2, PT, R13, RZ, PT ;  /* 0x000000ff0d00720c */ /* 0x000fc40003f45070 */
[----:B------:R-:W-:Y:S01]  /*51c0*/  SEL R13, RZ, 0x4, P1 ;  /* 0x00000004ff0d7807 */ /* 0x000fe20000800000 */
[--C-:B-1----:R-:W-:Y:S01]  /*51d0*/  IMAD.WIDE R16, R18, 0x4, R4.reuse ;  /* 0x0000000412107825 */ /* 0x102fe200078e0204 */
[----:B------:R-:W-:Y:S02]  /*51e0*/  LOP3.LUT R18, R2, 0x2c, RZ, 0xfc, !PT ;  /* 0x0000002c02127812 */ /* 0x000fe400078efcff */
[----:B------:R-:W-:Y:S02]  /*51f0*/  SEL R13, R13, RZ, P4 ;  /* 0x000000ff0d0d7207 */ /* 0x000fe40002000000 */
[----:B------:R-:W-:Y:S01]  /*5200*/  PLOP3.LUT P3, PT, PT, PT, UP1, 0x40, 0x0 ;  /* 0x000000000000781c */ /* 0x000fe20003f6e818 */
[----:B------:R-:W-:Y:S01]  /*5210*/  IMAD R18, R18, c[0x0][0x188], RZ ;  /* 0x0000620012127a24 */ /* 0x000fe200078e02ff */
[----:B------:R-:W-:Y:S02]  /*5220*/  ISETP.NE.U32.AND P1, PT, R13, RZ, PT ;  /* 0x000000ff0d00720c */ /* 0x000fe40003f25070 */
[----:B------:R-:W-:Y:S01]  /*5230*/  PLOP3.LUT P4, PT, PT, PT, UP1, 0x40, 0x0 ;  /* 0x000000000000781c */ /* 0x000fe20003f8e818 */
[----:B------:R1:W-:Y:S02]  /*5240*/  LDGSTS.E [R44+0xa000], [R16.64], P2 ;  /* 0x0a000000102c7fae */ /* 0x0003e4000912184e */
[----:B-1----:R-:W-:Y:S01]  /*5250*/  IMAD.WIDE R16, R18, 0x4, R4 ;  /* 0x0000000412107825 */ /* 0x002fe200078e0204 */
[----:B------:R-:W-:-:S04]  /*5260*/  LOP3.LUT R18, R2, 0x34, RZ, 0xfc, !PT ;  /* 0x0000003402127812 */ /* 0x000fc800078efcff */
[----:B------:R1:W-:Y:S01]  /*5270*/  LDGSTS.E [R44+0xb000], [R16.64], P0 ;  /* 0x0b000000102c7fae */ /* 0x0003e2000812184e */
[----:B------:R-:W-:Y:S02]  /*5280*/  ISETP.GE.AND P0, PT, R18, UR9, PT ;  /* 0x0000000912007c0c */ /* 0x000fe4000bf06270 */
[----:B------:R-:W-:Y:S02]  /*5290*/  LOP3.LUT R18, R2, 0x38, RZ, 0xfc, !PT ;  /* 0x0000003802127812 */ /* 0x000fe400078efcff */
[----:B------:R-:W-:Y:S02]  /*52a0*/  SEL R13, RZ, 0x4, P0 ;  /* 0x00000004ff0d7807 */ /* 0x000fe40000000000 */
[C---:B------:R-:W-:Y:S01]  /*52b0*/  ISETP.GE.AND P0, PT, R18.reuse, UR9, PT ;  /* 0x0000000912007c0c */ /* 0x040fe2000bf06270 */
[----:B------:R-:W-:-:S03]  /*52c0*/  IMAD R18, R18, c[0x0][0x188], RZ ;  /* 0x0000620012127a24 */ /* 0x000fc600078e02ff */
[----:B------:R-:W-:Y:S01]  /*52d0*/  SEL R14, RZ, 0x4, P0 ;  /* 0x00000004ff0e7807 */ /* 0x000fe20000000000 */
[----:B-1----:R-:W-:Y:S01]  /*52e0*/  IMAD.WIDE R16, R19, 0x4, R4 ;  /* 0x0000000413107825 */ /* 0x002fe200078e0204 */
[----:B------:R-:W-:Y:S02]  /*52f0*/  LOP3.LUT R19, R2, 0x34, RZ, 0xfc, !PT ;  /* 0x0000003402137812 */ /* 0x000fe400078efcff */
[----:B------:R-:W-:Y:S02]  /*5300*/  SEL R14, R14, RZ, P3 ;  /* 0x000000ff0e0e7207 */ /* 0x000fe40001800000 */
[----:B------:R1:W-:Y:S01]  /*5310*/  LDGSTS.E [R44+0xc000], [R16.64], P1 ;  /* 0x0c000000102c7fae */ /* 0x0003e2000892184e */
[----:B------:R-:W-:Y:S01]  /*5320*/  PLOP3.LUT P1, PT, PT, PT, UP1, 0x40, 0x0 ;  /* 0x000000000000781c */ /* 0x000fe20003f2e818 */
[----:B------:R-:W-:Y:S01]  /*5330*/  IMAD R19, R19, c[0x0][0x188], RZ ;  /* 0x0000620013137a24 */ /* 0x000fe200078e02ff */
[----:B------:R-:W-:Y:S02]  /*5340*/  ISETP.NE.U32.AND P0, PT, R14, RZ, PT ;  /* 0x000000ff0e00720c */ /* 0x000fe40003f05070 */
[----:B------:R-:W-:-:S02]  /*5350*/  SEL R13, R13, RZ, P1 ;  /* 0x000000ff0d0d7207 */ /* 0x000fc40000800000 */
[C---:B------:R-:W-:Y:S02]  /*5360*/  ISETP.GE.AND P1, PT, R124.reuse, UR9, PT ;  /* 0x000000097c007c0c */ /* 0x040fe4000bf26270 */
[----:B------:R-:W-:Y:S02]  /*5370*/  ISETP.NE.U32.AND P2, PT, R13, RZ, PT ;  /* 0x000000ff0d00720c */ /* 0x000fe40003f45070 */
[----:B------:R-:W-:Y:S01]  /*5380*/  SEL R13, RZ, 0x4, P1 ;  /* 0x00000004ff0d7807 */ /* 0x000fe20000800000 */
[----:B-1----:R-:W-:Y:S01]  /*5390*/  IMAD.WIDE R16, R19, 0x4, R4 ;  /* 0x0000000413107825 */ /* 0x002fe200078e0204 */
[----:B------:R-:W-:Y:S02]  /*53a0*/  PLOP3.LUT P3, PT, PT, PT, UP1, 0x40, 0x0 ;  /* 0x000000000000781c */ /* 0x000fe40003f6e818 */
[----:B------:R-:W-:Y:S01]  /*53b0*/  SEL R13, R13, RZ, P4 ;  /* 0x000000ff0d0d7207 */ /* 0x000fe20002000000 */
[----:B------:R-:W-:Y:S01]  /*53c0*/  IMAD R19, R124, c[0x0][0x188], RZ ;  /* 0x000062007c137a24 */ /* 0x000fe200078e02ff */
[----:B------:R-:W-:-:S02]  /*53d0*/  PLOP3.LUT P4, PT, PT, PT, UP1, 0x40, 0x0 ;  /* 0x000000000000781c */ /* 0x000fc40003f8e818 */
[----:B------:R-:W-:-:S03]  /*53e0*/  ISETP.NE.U32.AND P1, PT, R13, RZ, PT ;  /* 0x000000ff0d00720c */ /* 0x000fc60003f25070 */
[----:B------:R1:W-:Y:S01]  /*53f0*/  LDGSTS.E [R44+0xd000], [R16.64], P2 ;  /* 0x0d000000102c7fae */ /* 0x0003e2000912184e */
[----:B------:R-:W-:Y:S01]  /*5400*/  PLOP3.LUT P2, PT, PT, PT, UP1, 0x40, 0x0 ;  /* 0x000000000000781c */ /* 0x000fe20003f4e818 */
[----:B-1----:R-:W-:Y:S01]  /*5410*/  IMAD.WIDE R16, R18, 0x4, R4 ;  /* 0x0000000412107825 */ /* 0x002fe200078e0204 */
[----:B------:R-:W-:-:S04]  /*5420*/  LOP3.LUT R18, R2, 0x2, RZ, 0xfc, !PT ;  /* 0x0000000202127812 */ /* 0x000fc800078efcff */
[----:B------:R1:W-:Y:S01]  /*5430*/  LDGSTS.E [R44+0xe000], [R16.64], P0 ;  /* 0x0e000000102c7fae */ /* 0x0003e2000812184e */
[----:B------:R-:W-:Y:S02]  /*5440*/  ISETP.GE.AND P0, PT, R18, UR9, PT ;  /* 0x0000000912007c0c */ /* 0x000fe4000bf06270 */
[----:B------:R-:W-:Y:S02]  /*5450*/  LOP3.LUT R18, R2, 0x6, RZ, 0xfc, !PT ;  /* 0x0000000602127812 */ /* 0x000fe400078efcff */
[----:B------:R-:W-:Y:S02]  /*5460*/  SEL R13, RZ, 0x4, P0 ;  /* 0x00000004ff0d7807 */ /* 0x000fe40000000000 */
[----:B------:R-:W-:Y:S02]  /*5470*/  ISETP.GE.AND P0, PT, R18, UR9, PT ;  /* 0x0000000912007c0c */ /* 0x000fe4000bf06270 */
[C---:B------:R-:W-:Y:S02]  /*5480*/  LOP3.LUT R18, R2.reuse, 0xa, RZ, 0xfc, !PT ;  /* 0x0000000a02127812 */ /* 0x040fe400078efcff */
[----:B------:R-:W-:Y:S01]  /*5490*/  SEL R14, RZ, 0x4, P0 ;  /* 0x00000004ff0e7807 */ /* 0x000fe20000000000 */
[----:B-1----:R-:W-:Y:S01]  /*54a0*/  IMAD.WIDE R16, R19, 0x4, R4 ;  /* 0x0000000413107825 */ /* 0x002fe200078e0204 */
[----:B------:R-:W-:-:S02]  /*54b0*/  LOP3.LUT R19, R2, 0x26, RZ, 0xfc, !PT ;  /* 0x0000002602137812 */ /* 0x000fc400078efcff */
[----:B------:R-:W-:Y:S02]  /*54c0*/  SEL R14, R14, RZ, P2 ;  /* 0x000000ff0e0e7207 */ /* 0x000fe40001000000 */
[----:B------:R1:W-:Y:S01]  /*54d0*/  LDGSTS.E [R44+0xf000], [R16.64], P1 ;  /* 0x0f000000102c7fae */ /* 0x0003e2000892184e */
[----:B------:R-:W-:Y:S02]  /*54e0*/  PLOP3.LUT P1, PT, PT, PT, UP1, 0x40, 0x0 ;  /* 0x000000000000781c */ /* 0x000fe40003f2e818 */
[----:B------:R-:W-:Y:S02]  /*54f0*/  ISETP.NE.U32.AND P2, PT, R14, RZ, PT ;  /* 0x000000ff0e00720c */ /* 0x000fe40003f45070 */
[----:B------:R-:W-:-:S04]  /*5500*/  SEL R13, R13, RZ, P1 ;  /* 0x000000ff0d0d7207 */ /* 0x000fc80000800000 */
[----:B------:R-:W-:Y:S01]  /*5510*/  ISETP.NE.U32.AND P1, PT, R13, RZ, PT ;  /* 0x000000ff0d00720c */ /* 0x000fe20003f25070 */
[----:B------:R-:W-:Y:S01]  /*5520*/  IMAD.U32 R13, RZ, RZ, UR10 ;  /* 0x0000000aff0d7e24 */ /* 0x000fe2000f8e00ff */
[----:B-1----:R-:W-:-:S03]  /*5530*/  IADD3 R16, P0, R111, R4, RZ ;  /* 0x000000046f107210 */ /* 0x002fc60007f1e0ff */
[----:B------:R-:W-:Y:S02]  /*5540*/  IMAD R13, R13, 0x10000, R87 ;  /* 0x000100000d0d7824 */ /* 0x000fe400078e0257 */
[----:B------:R-:W-:-:S06]  /*5550*/  IMAD.X R17, R5, 0x1, R105, P0 ;  /* 0x0000000105117824 */ /* 0x000fcc00000e0669 */
[----:B------:R1:W-:Y:S01]  /*5560*/  LDGSTS.E [R13+0x800], [R16.64], P1 ;  /* 0x00800000100d7fae */ /* 0x0003e2000892184e */
[----:B------:R-:W-:Y:S02]  /*5570*/  PLOP3.LUT P1, PT, PT, PT, UP1, 0x40, 0x0 ;  /* 0x000000000000781c */ /* 0x000fe40003f2e818 */
[----:B-1----:R-:W-:-:S05]  /*5580*/  IADD3 R16, P0, R109, R4, RZ ;  /* 0x000000046d107210 */ /* 0x002fca0007f1e0ff */
[----:B------:R-:W-:Y:S01]  /*5590*/  IMAD.X R17, R5, 0x1, R103, P0 ;  /* 0x0000000105117824 */ /* 0x000fe200000e0667 */
[----:B------:R-:W-:Y:S02]  /*55a0*/  ISETP.GE.AND P0, PT, R18, UR9, PT ;  /* 0x0000000912007c0c */ /* 0x000fe4000bf06270 */
[----:B------:R-:W-:Y:S02]  /*55b0*/  LOP3.LUT R18, R2, 0xe, RZ, 0xfc, !PT ;  /* 0x0000000e02127812 */ /* 0x000fe400078efcff */
[----:B------:R-:W-:Y:S01]  /*55c0*/  SEL R14, RZ, 0x4, P0 ;  /* 0x00000004ff0e7807 */ /* 0x000fe20000000000 */
[----:B------:R1:W-:Y:S01]  /*55d0*/  LDGSTS.E [R13+0x1800], [R16.64], P2 ;  /* 0x01800000100d7fae */ /* 0x0003e2000912184e */
[----:B------:R-:W-:Y:S02]  /*55e0*/  ISETP.GE.AND P0, PT, R18, UR9, PT ;  /* 0x0000000912007c0c */ /* 0x000fe4000bf06270 */
[----:B------:R-:W-:Y:S02]  /*55f0*/  SEL R14, R14, RZ, P1 ;  /* 0x000000ff0e0e7207 */ /* 0x000fe40000800000 */
[----:B------:R-:W-:-:S02]  /*5600*/  PLOP3.LUT P2, PT, PT, PT, UP1, 0x40, 0x0 ;  /* 0x000000000000781c */ /* 0x000fc40003f4e818 */
[----:B------:R-:W-:Y:S02]  /*5610*/  ISETP.NE.U32.AND P1, PT, R14, RZ, PT ;  /* 0x000000ff0e00720c */ /* 0x000fe40003f25070 */
[----:B------:R-:W-:Y:S02]  /*5620*/  SEL R14, RZ, 0x4, P0 ;  /* 0x00000004ff0e7807 */ /* 0x000fe40000000000 */
[----:B------:R-:W-:Y:S02]  /*5630*/  LOP3.LUT R18, R2, 0x12, RZ, 0xfc, !PT ;  /* 0x0000001202127812 */ /* 0x000fe400078efcff */
[----:B-1----:R-:W-:Y:S02]  /*5640*/  IADD3 R16, P0, R94, R4, RZ ;  /* 0x000000045e107210 */ /* 0x002fe40007f1e0ff */
[----:B------:R-:W-:-:S03]  /*5650*/  SEL R14, R14, RZ, P2 ;  /* 0x000000ff0e0e7207 */ /* 0x000fc60001000000 */
[----:B------:R-:W-:Y:S01]  /*5660*/  IMAD.X R17, R5, 0x1, R101, P0 ;  /* 0x0000000105117824 */ /* 0x000fe200000e0665 */
[----:B------:R-:W-:-:S04]  /*5670*/  ISETP.NE.U32.AND P2, PT, R14, RZ, PT ;  /* 0x000000ff0e00720c */ /* 0x000fc80003f45070 */
        /* <DEDUP_REMOVED lines=28> */
[----:B------:R-:W-:-:S02]  /*5840*/  LOP3.LUT R18, R2, 0x22, RZ, 0xfc, !PT ;  /* 0x0000002202127812 */ /* 0x000fc400078efcff */
[----:B------:R-:W-:Y:S02]  /*5850*/  ISETP.NE.U32.AND P1, PT, R14, RZ, PT ;  /* 0x000000ff0e00720c */ /* 0x000fe40003f25070 */
[----:B------:R-:W-:Y:S02]  /*5860*/  PLOP3.LUT P2, PT, PT, PT, UP1, 0x40, 0x0 ;  /* 0x000000000000781c */ /* 0x000fe40003f4e818 */
[----:B------:R-:W-:Y:S02]  /*5870*/  SEL R14, RZ, 0x4, P0 ;  /* 0x00000004ff0e7807 */ /* 0x000fe40000000000 */
[----:B------:R-:W-:Y:S02]  /*5880*/  ISETP.GE.AND P0, PT, R18, UR9, PT ;  /* 0x0000000912007c0c */ /* 0x000fe4000bf06270 */
[----:B------:R-:W-:Y:S02]  /*5890*/  SEL R14, R14, RZ, P2 ;  /* 0x000000ff0e0e7207 */ /* 0x000fe40001000000 */
[----:B-1----:R-:W-:-:S02]  /*58a0*/  SEL R16, RZ, 0x4, P0 ;  /* 0x00000004ff107807 */ /* 0x002fc40000000000 */
[----:B------:R-:W-:Y:S02]  /*58b0*/  ISETP.NE.U32.AND P0, PT, R14, RZ, PT ;  /* 0x000000ff0e00720c */ /* 0x000fe40003f05070 */
[----:B------:R-:W-:Y:S01]  /*58c0*/  SEL R14, R16, RZ, P3 ;  /* 0x000000ff100e7207 */ /* 0x000fe20001800000 */
[----:B------:R-:W-:Y:S01]  /*58d0*/  IMAD.WIDE R16, R114, 0x4, R4 ;  /* 0x0000000472107825 */ /* 0x000fe200078e0204 */
[----:B------:R-:W-:Y:S02]  /*58e0*/  LOP3.LUT R18, R2, 0x2a, RZ, 0xfc, !PT ;  /* 0x0000002a02127812 */ /* 0x000fe400078efcff */
[----:B------:R-:W-:Y:S02]  /*58f0*/  ISETP.NE.U32.AND P2, PT, R14, RZ, PT ;  /* 0x000000ff0e00720c */ /* 0x000fe40003f45070 */
[----:B------:R1:W-:Y:S01]  /*5900*/  LDGSTS.E [R13+0x6800], [R16.64], P1 ;  /* 0x06800000100d7fae */ /* 0x0003e2000892184e */
[----:B------:R-:W-:Y:S02]  /*5910*/  ISETP.GE.AND P1, PT, R18, UR9, PT ;  /* 0x0000000912007c0c */ /* 0x000fe4000bf26270 */
[----:B------:R-:W-:-:S02]  /*5920*/  LOP3.LUT R18, R2, 0x32, RZ, 0xfc, !PT ;  /* 0x0000003202127812 */ /* 0x000fc400078efcff */
[----:B------:R-:W-:Y:S02]  /*5930*/  SEL R14, RZ, 0x4, P1 ;  /* 0x00000004ff0e7807 */ /* 0x000fe40000800000 */
[----:B------:R-:W-:Y:S02]  /*5940*/  ISETP.GE.AND P3, PT, R18, UR9, PT ;  /* 0x0000000912007c0c */ /* 0x000fe4000bf66270 */
[----:B------:R-:W-:Y:S01]  /*5950*/  LOP3.LUT R18, R2, 0x36, RZ, 0xfc, !PT ;  /* 0x0000003602127812 */ /* 0x000fe200078efcff */
[----:B-1----:R-:W-:-:S05]  /*5960*/  IMAD.WIDE R16, R116, 0x4, R4 ;  /* 0x0000000474107825 */ /* 0x002fca00078e0204 */
[----:B------:R1:W-:Y:S01]  /*5970*/  LDGSTS.E [R13+0x7800], [R16.64], P0 ;  /* 0x07800000100d7fae */ /* 0x0003e2000812184e */
[----:B------:R-:W-:Y:S02]  /*5980*/  ISETP.GE.AND P0, PT, R19, UR9, PT ;  /* 0x0000000913007c0c */ /* 0x000fe4000bf06270 */
[----:B------:R-:W-:Y:S01]  /*5990*/  LOP3.LUT R19, R2, 0x2e, RZ, 0xfc, !PT ;  /* 0x0000002e02137812 */ /* 0x000fe200078efcff */
[----:B-1----:R-:W-:-:S05]  /*59a0*/  IMAD.WIDE R16, R120, 0x4, R4 ;  /* 0x0000000478107825 */ /* 0x002fca00078e0204 */
[----:B------:R1:W-:Y:S01]  /*59b0*/  LDGSTS.E [R13+0x8800], [R16.64], P2 ;  /* 0x08800000100d7fae */ /* 0x0003e2000912184e */
[----:B------:R-:W-:Y:S02]  /*59c0*/  PLOP3.LUT P2, PT, PT, PT, UP1, 0x40, 0x0 ;  /* 0x000000000000781c */ /* 0x000fe40003f4e818 */
[----:B-1----:R-:W-:Y:S02]  /*59d0*/  SEL R16, RZ, 0x4, P0 ;  /* 0x00000004ff107807 */ /* 0x002fe40000000000 */
[----:B------:R-:W-:Y:S02]  /*59e0*/  PLOP3.LUT P0, PT, PT, PT, UP1, 0x40, 0x0 ;  /* 0x000000000000781c */ /* 0x000fe40003f0e818 */
[----:B------:R-:W-:Y:S02]  /*59f0*/  SEL R16, R16, RZ, P2 ;  /* 0x000000ff10107207 */ /* 0x000fe40001000000 */
[----:B------:R-:W-:Y:S02]  /*5a00*/  SEL R14, R14, RZ, P0 ;  /* 0x000000ff0e0e7207 */ /* 0x000fe40000000000 */
[----:B------:R-:W-:-:S02]  /*5a10*/  ISETP.GE.AND P2, PT, R19, UR9, PT ;  /* 0x0000000913007c0c */ /* 0x000fc4000bf46270 */
[----:B------:R-:W-:Y:S02]  /*5a20*/  ISETP.NE.U32.AND P1, PT, R16, RZ, PT ;  /* 0x000000ff1000720c */ /* 0x000fe40003f25070 */
[----:B------:R-:W-:Y:S02]  /*5a30*/  ISETP.NE.U32.AND P0, PT, R14, RZ, PT ;  /* 0x000000ff0e00720c */ /* 0x000fe40003f05070 */
[----:B------:R-:W-:Y:S02]  /*5a40*/  SEL R16, RZ, 0x4, P2 ;  /* 0x00000004ff107807 */ /* 0x000fe40001000000 */
[----:B------:R-:W-:Y:S02]  /*5a50*/  LOP3.LUT R17, R2, 0x26, RZ, 0xfc, !PT ;  /* 0x0000002602117812 */ /* 0x000fe400078efcff */
[----:B------:R-:W-:Y:S02]  /*5a60*/  PLOP3.LUT P2, PT, PT, PT, UP1, 0x40, 0x0 ;  /* 0x000000000000781c */ /* 0x000fe40003f4e818 */
[----:B------:R-:W-:Y:S01]  /*5a70*/  SEL R14, RZ, 0x4, P3 ;  /* 0x00000004ff0e7807 */ /* 0x000fe20001800000 */
[----:B------:R-:W-:Y:S01]  /*5a80*/  IMAD R17, R17, c[0x0][0x188], RZ ;  /* 0x0000620011117a24 */ /* 0x000fe200078e02ff */
[----:B------:R-:W-:-:S02]  /*5a90*/  SEL R16, R16, RZ, P4 ;  /* 0x000000ff10107207 */ /* 0x000fc40002000000 */
[----:B------:R-:W-:Y:S02]  /*5aa0*/  SEL R19, RZ, 0x4, P5 ;  /* 0x00000004ff137807 */ /* 0x000fe40002800000 */
[----:B------:R-:W-:Y:S02]  /*5ab0*/  SEL R14, R14, RZ, P2 ;  /* 0x000000ff0e0e7207 */ /* 0x000fe40001000000 */
[----:B------:R-:W-:Y:S02]  /*5ac0*/  ISETP.GE.AND P5, PT, R32, UR9, PT ;  /* 0x0000000920007c0c */ /* 0x000fe4000bfa6270 */
[----:B------:R-:W-:Y:S02]  /*5ad0*/  ISETP.GE.AND P4, PT, R18, UR9, PT ;  /* 0x0000000912007c0c */ /* 0x000fe4000bf86270 */
[----:B------:R-:W-:Y:S02]  /*5ae0*/  LOP3.LUT R32, R2, 0x2a, RZ, 0xfc, !PT ;  /* 0x0000002a02207812 */ /* 0x000fe400078efcff */
[----:B------:R-:W-:Y:S01]  /*5af0*/  ISETP.NE.U32.AND P2, PT, R16, RZ, PT ;  /* 0x000000ff1000720c */ /* 0x000fe20003f45070 */
[----:B------:R-:W-:Y:S01]  /*5b00*/  IMAD.WIDE R16, R17, 0x4, R4 ;  /* 0x0000000411107825 */ /* 0x000fe200078e0204 */
[----:B------:R-:W-:-:S02]  /*5b10*/  ISETP.NE.U32.AND P3, PT, R14, RZ, PT ;  /* 0x000000ff0e00720c */ /* 0x000fc40003f65070 */
[----:B------:R-:W-:Y:S01]  /*5b20*/  SEL R14, RZ, 0x4, P4 ;  /* 0x00000004ff0e7807 */ /* 0x000fe20002000000 */
[----:B------:R-:W-:Y:S01]  /*5b30*/  IMAD R32, R32, c[0x0][0x188], RZ ;  /* 0x0000620020207a24 */ /* 0x000fe200078e02ff */
[----:B------:R-:W-:Y:S01]  /*5b40*/  PLOP3.LUT P4, PT, PT, PT, UP1, 0x40, 0x0 ;  /* 0x000000000000781c */ /* 0x000fe20003f8e818 */
[----:B------:R1:W-:Y:S01]  /*5b50*/  LDGSTS.E [R13+0x9800], [R16.64], P1 ;  /* 0x09800000100d7fae */ /* 0x0003e2000892184e */
[----:B------:R-:W-:Y:S02]  /*5b60*/  SEL R18, R14, RZ, P6 ;  /* 0x000000ff0e127207 */ /* 0x000fe40003000000 */
[----:B------:R-:W-:Y:S01]  /*5b70*/  ISETP.GE.AND P6, PT, R123, UR9, PT ;  /* 0x000000097b007c0c */ /* 0x000fe2000bfc6270 */
[----:B------:R-:W-:Y:S01]  /*5b80*/  UIADD3 UR9, UR9, -0x40, URZ ;  /* 0xffffffc009097890 */ /* 0x000fe2000fffe03f */
[----:B------:R-:W-:Y:S02]  /*5b90*/  SEL R19, R19, RZ, P4 ;  /* 0x000000ff13137207 */ /* 0x000fe40002000000 */
[----:B------:R-:W-:-:S02]  /*5ba0*/  PLOP3.LUT P4, PT, PT, PT, UP1, 0x40, 0x0 ;  /* 0x000000000000781c */ /* 0x000fc40003f8e818 */
[----:B------:R-:W-:Y:S02]  /*5bb0*/  SEL R14, RZ, 0x4, P6 ;  /* 0x00000004ff0e7807 */ /* 0x000fe40003000000 */
[----:B------:R-:W-:Y:S01]  /*5bc0*/  SEL R24, RZ, 0x4, P5 ;  /* 0x00000004ff187807 */ /* 0x000fe20002800000 */
[--C-:B-1----:R-:W-:Y:S01]  /*5bd0*/  IMAD.WIDE R16, R32, 0x4, R4.reuse ;  /* 0x0000000420107825 */ /* 0x102fe200078e0204 */
[----:B------:R-:W-:Y:S02]  /*5be0*/  LOP3.LUT R32, R2, 0x2e, RZ, 0xfc, !PT ;  /* 0x0000002e02207812 */ /* 0x000fe400078efcff */
[----:B------:R-:W-:Y:S02]  /*5bf0*/  SEL R14, R14, RZ, P4 ;  /* 0x000000ff0e0e7207 */ /* 0x000fe40002000000 */
[----:B------:R-:W-:Y:S01]  /*5c00*/  ISETP.NE.U32.AND P4, PT, R18, RZ, PT ;  /* 0x000000ff1200720c */ /* 0x000fe20003f85070 */
[----:B------:R-:W-:Y:S01]  /*5c10*/  IMAD R32, R32, c[0x0][0x188], RZ ;  /* 0x0000620020207a24 */ /* 0x000fe200078e02ff */
[----:B------:R-:W-:Y:S01]  /*5c20*/  ISETP.NE.U32.AND P5, PT, R19, RZ, PT ;  /* 0x000000ff1300720c */ /* 0x000fe20003fa5070 */
[----:B------:R1:W-:Y:S01]  /*5c30*/  LDGSTS.E [R13+0xa800], [R16.64], P0 ;  /* 0x0a800000100d7fae */ /* 0x0003e2000812184e */
[----:B------:R-:W-:Y:S01]  /*5c40*/  PLOP3.LUT P6, PT, PT, PT, UP1, 0x40, 0x0 ;  /* 0x000000000000781c */ /* 0x000fe20003fce818 */
[----:B------:R-:W-:Y:S01]  /*5c50*/  IMAD.WIDE R18, R32, 0x4, R4 ;  /* 0x0000000420127825 */ /* 0x000fe200078e0204 */
[----:B------:R-:W-:-:S02]  /*5c60*/  LOP3.LUT R32, R2, 0x36, RZ, 0xfc, !PT ;  /* 0x0000003602207812 */ /* 0x000fc400078efcff */
[----:B------:R-:W-:Y:S02]  /*5c70*/  SEL R24, R24, RZ, P6 ;  /* 0x000000ff18187207 */ /* 0x000fe40003000000 */
[----:B------:R-:W-:Y:S01]  /*5c80*/  ISETP.NE.U32.AND P6, PT, R14, RZ, PT ;  /* 0x000000ff0e00720c */ /* 0x000fe20003fc5070 */
[----:B------:R-:W-:Y:S01]  /*5c90*/  IMAD R32, R32, c[0x0][0x188], RZ ;  /* 0x0000620020207a24 */ /* 0x000fe200078e02ff */
[----:B------:R-:W-:Y:S01]  /*5ca0*/  ISETP.NE.U32.AND P1, PT, R24, RZ, PT ;  /* 0x000000ff1800720c */ /* 0x000fe20003f25070 */
[--C-:B------:R-:W-:Y:S01]  /*5cb0*/  IMAD.WIDE R24, R33, 0x4, R4.reuse ;  /* 0x0000000421187825 */ /* 0x100fe200078e0204 */
[----:B------:R2:W-:Y:S01]  /*5cc0*/  LDGSTS.E [R13+0xb800], [R18.64], P2 ;  /* 0x0b800000120d7fae */ /* 0x0005e2000912184e */
[----:B------:R-:W-:Y:S02]  /*5cd0*/  LEA R83, P2, R83, R4, 0x2 ;  /* 0x0000000453537211 */ /* 0x000fe400078410ff */
[----:B-1----:R-:W-:Y:S01]  /*5ce0*/  IMAD.WIDE R16, R32, 0x4, R4 ;  /* 0x0000000420107825 */ /* 0x002fe200078e0204 */
[----:B------:R1:W-:Y:S01]  /*5cf0*/  LDGSTS.E [R13+0xc800], [R24.64], P3 ;  /* 0x0c800000180d7fae */ /* 0x0003e2000992184e */
[----:B------:R-:W-:-:S02]  /*5d00*/  IADD3.X R82, R5, UR11, RZ, P2, !PT ;  /* 0x0000000b05527c10 */ /* 0x000fc400097fe4ff */
[----:B------:R-:W-:Y:S01]  /*5d10*/  IMAD R32, R125, c[0x0][0x188], RZ ;  /* 0x000062007d207a24 */ /* 0x000fe200078e02ff */
[----:B------:R3:W-:Y:S01]  /*5d20*/  LDGSTS.E [R13+0xd800], [R16.64], P4 ;  /* 0x0d800000100d7fae */ /* 0x0007e2000a12184e */
[----:B------:R-:W-:Y:S02]  /*5d30*/  IMAD.U32 R14, RZ, RZ, UR10 ;  /* 0x0000000aff0e7e24 */ /* 0x000fe4000f8e00ff */
[----:B--2---:R-:W-:-:S04]  /*5d40*/  IMAD.WIDE R18, R32, 0x4, R4 ;  /* 0x0000000420127825 */ /* 0x004fc800078e0204 */
[----:B------:R-:W-:Y:S01]  /*5d50*/  IMAD R32, R123, c[0x0][0x188], RZ ;  /* 0x000062007b207a24 */ /* 0x000fe200078e02ff */
[----:B------:R2:W-:Y:S03]  /*5d60*/  LDGSTS.E [R13+0xe800], [R18.64], P5 ;  /* 0x0e800000120d7fae */ /* 0x0005e6000a92184e */
[----:B------:R-:W-:Y:S01]  /*5d70*/  IMAD.WIDE R4, R32, 0x4, R4 ;  /* 0x0000000420047825 */ /* 0x000fe200078e0204 */
[----:B---3--:R-:W-:-:S04]  /*5d80*/  IADD3 R16, P0, R3, R80, RZ ;  /* 0x0000005003107210 */ /* 0x008fc80007f1e0ff */
[----:B------:R1:W-:Y:S01]  /*5d90*/  LDGSTS.E [R13+0xf800], [R4.64], P6 ;  /* 0x0f800000040d7fae */ /* 0x0003e2000b12184e */
[--C-:B------:R-:W-:Y:S01]  /*5da0*/  IMAD.X R17, R79, 0x1, R7.reuse, P0 ;  /* 0x000000014f117824 */ /* 0x100fe200000e0607 */
[----:B--2---:R-:W-:Y:S02]  /*5db0*/  IADD3 R18, P2, R3, R78, RZ ;  /* 0x0000004e03127210 */ /* 0x004fe40007f5e0ff */
[----:B------:R-:W0:Y:S01]  /*5dc0*/  LDGDEPBAR ;  /* 0x00000000000079af */ /* 0x000e220000000000 */
[----:B------:R-:W-:Y:S02]  /*5dd0*/  IADD3 R78, P5, R78, UR13, RZ ;  /* 0x0000000d4e4e7c10 */ /* 0x000fe4000ffbe0ff */
[C---:B------:R-:W-:Y:S02]  /*5de0*/  IMAD.X R19, R77.reuse, 0x1, R7, P2 ;  /* 0x000000014d137824 */ /* 0x040fe400010e0607 */
[----:B------:R-:W-:Y:S01]  /*5df0*/  IADD3.X R77, R77, UR7, RZ, P5, !PT ;  /* 0x000000074d4d7c10 */ /* 0x000fe2000affe4ff */
[----:B-1----:R-:W-:Y:S01]  /*5e00*/  IMAD R13, R14, 0x4000, R84 ;  /* 0x000040000e0d7824 */ /* 0x002fe200078e0254 */
[----:B------:R-:W-:-:S02]  /*5e10*/  IADD3 R4, P0, R3, R76, RZ ;  /* 0x0000004c03047210 */ /* 0x000fc40007f1e0ff */
[----:B------:R-:W-:Y:S02]  /*5e20*/  IADD3 R76, P4, R76, UR13, RZ ;  /* 0x0000000d4c4c7c10 */ /* 0x000fe4000ff9e0ff */
[----:B------:R1:W-:Y:S01]  /*5e30*/  LDGSTS.E [R13+0x20000], [R16.64], P1 ;  /* 0x20000000100d7fae */ /* 0x0003e2000892184e */
[C---:B------:R-:W-:Y:S01]  /*5e40*/  IMAD.X R5, R75.reuse, 0x1, R7, P0 ;  /* 0x000000014b057824 */ /* 0x040fe200000e0607 */
[----:B------:R-:W-:Y:S02]  /*5e50*/  IADD3.X R75, R75, UR7, RZ, P4, !PT ;  /* 0x000000074b4b7c10 */ /* 0x000fe4000a7fe4ff */
[----:B------:R2:W-:Y:S04]  /*5e60*/  LDGSTS.E [R13+0x20800], [R18.64], P1 ;  /* 0x20800000120d7fae */ /* 0x0005e8000892184e */
[----:B------:R3:W-:Y:S01]  /*5e70*/  LDGSTS.E [R13+0x21000], [R4.64], P1 ;  /* 0x21000000040d7fae */ /* 0x0007e2000892184e */
[----:B-1----:R-:W-:-:S02]  /*5e80*/  IADD3 R16, P2, R3, R74, RZ ;  /* 0x0000004a03107210 */ /* 0x002fc40007f5e0ff */
[----:B--2---:R-:W-:-:S03]  /*5e90*/  IADD3 R18, P0, R3, R72, RZ ;  /* 0x0000004803127210 */ /* 0x004fc60007f1e0ff */
[--C-:B------:R-:W-:Y:S01]  /*5ea0*/  IMAD.X R17, R73, 0x1, R7.reuse, P2 ;  /* 0x0000000149117824 */ /* 0x100fe200010e0607 */
[C---:B------:R-:W-:Y:S02]  /*5eb0*/  IADD3 R24, P2, R3.reuse, R9, RZ ;  /* 0x0000000903187210 */ /* 0x040fe40007f5e0ff */
[----:B---3--:R-:W-:Y:S01]  /*5ec0*/  IADD3 R4, P3, R3, R8, RZ ;  /* 0x0000000803047210 */ /* 0x008fe20007f7e0ff */
[--C-:B------:R-:W-:Y:S01]  /*5ed0*/  IMAD.X R19, R15, 0x1, R7.reuse, P0 ;  /* 0x000000010f137824 */ /* 0x100fe200000e0607 */
[----:B------:R1:W-:Y:S01]  /*5ee0*/  LDGSTS.E [R13+0x21800], [R16.64], P1 ;  /* 0x21800000100d7fae */ /* 0x0003e2000892184e */
[--C-:B------:R-:W-:Y:S01]  /*5ef0*/  IMAD.X R25, R11, 0x1, R7.reuse, P2 ;  /* 0x000000010b197824 */ /* 0x100fe200010e0607 */
[----:B------:R-:W-:Y:S01]  /*5f00*/  IADD3 R72, P2, R72, UR13, RZ ;  /* 0x0000000d48487c10 */ /* 0x000fe2000ff5e0ff */
[----:B------:R-:W-:Y:S01]  /*5f10*/  IMAD.X R5, R12, 0x1, R7, P3 ;  /* 0x000000010c057824 */ /* 0x000fe200018e0607 */
[----:B------:R2:W-:Y:S01]  /*5f20*/  LDGSTS.E [R13+0x22000], [R18.64], P1 ;  /* 0x22000000120d7fae */ /* 0x0005e2000892184e */
[----:B------:R-:W-:-:S02]  /*5f30*/  IADD3 R74, P3, R74, UR13, RZ ;  /* 0x0000000d4a4a7c10 */ /* 0x000fc4000ff7e0ff */
[----:B------:R-:W-:Y:S01]  /*5f40*/  IADD3.X R15, R15, UR7, RZ, P2, !PT ;  /* 0x000000070f0f7c10 */ /* 0x000fe200097fe4ff */
[----:B------:R2:W-:Y:S01]  /*5f50*/  LDGSTS.E [R13+0x22800], [R24.64], P1 ;  /* 0x22800000180d7fae */ /* 0x0005e2000892184e */
[----:B------:R-:W-:Y:S02]  /*5f60*/  IADD3.X R73, R73, UR7, RZ, P3, !PT ;  /* 0x0000000749497c10 */ /* 0x000fe40009ffe4ff */
[----:B-1----:R-:W-:Y:S01]  /*5f70*/  IADD3 R16, P0, R3, R6, RZ ;  /* 0x0000000603107210 */ /* 0x002fe20007f1e0ff */
[----:B------:R2:W-:Y:S01]  /*5f80*/  LDGSTS.E [R13+0x23000], [R4.64], P1 ;  /* 0x23000000040d7fae */ /* 0x0005e2000892184e */
[----:B------:R-:W-:-:S03]  /*5f90*/  IADD3 R6, P6, R6, UR13, RZ ;  /* 0x0000000d06067c10 */ /* 0x000fc6000ffde0ff */
[----:B------:R-:W-:Y:S01]  /*5fa0*/  IMAD.X R17, R10, 0x1, R7, P0 ;  /* 0x000000010a117824 */ /* 0x000fe200000e0607 */
[----:B------:R-:W-:Y:S02]  /*5fb0*/  IADD3 R8, P0, R8, UR13, RZ ;  /* 0x0000000d08087c10 */ /* 0x000fe4000ff1e0ff */
[----:B------:R-:W-:Y:S02]  /*5fc0*/  IADD3.X R10, R10, UR7, RZ, P6, !PT ;  /* 0x000000070a0a7c10 */ /* 0x000fe4000b7fe4ff */
[----:B------:R-:W-:Y:S01]  /*5fd0*/  IADD3.X R12, R12, UR7, RZ, P0, !PT ;  /* 0x000000070c0c7c10 */ /* 0x000fe200087fe4ff */
[----:B------:R2:W-:Y:S01]  /*5fe0*/  LDGSTS.E [R13+0x23800], [R16.64], P1 ;  /* 0x23800000100d7fae */ /* 0x0005e2000892184e */
[----:B------:R-:W-:Y:S02]  /*5ff0*/  PLOP3.LUT P0, PT, PT, PT, UP0, 0x80, 0x0 ;  /* 0x000000000000781c */ /* 0x000fe40003f0f008 */
[----:B------:R-:W-:Y:S01]  /*6000*/  IADD3 R9, P1, R9, UR13, RZ ;  /* 0x0000000d09097c10 */ /* 0x000fe2000ff3e0ff */
[----:B------:R-:W0:Y:S01]  /*6010*/  LDGDEPBAR ;  /* 0x00000000000079af */ /* 0x000e220000000000 */
[----:B------:R-:W-:-:S02]  /*6020*/  IADD3 R80, P6, R80, UR13, RZ ;  /* 0x0000000d50507c10 */ /* 0x000fc4000ffde0ff */
[----:B------:R-:W-:Y:S02]  /*6030*/  IADD3.X R11, R11, UR7, RZ, P1, !PT ;  /* 0x000000070b0b7c10 */ /* 0x000fe40008ffe4ff */
[----:B------:R-:W-:-:S05]  /*6040*/  IADD3.X R79, R79, UR7, RZ, P6, !PT ;  /* 0x000000074f4f7c10 */ /* 0x000fca000b7fe4ff */
[----:B--2---:R-:W-:Y:S01]  /*6050*/  @!P0 CALL.REL.NOINC `(.L_x_0) ;  /* 0x0000001000008944 */ /* 0x004fe20003c00000 */
[----:B------:R-:W-:Y:S05]  /*6060*/  BRA `(.L_x_1) ;  /* 0xffffdfb000007947 */ /* 0x000fea000383ffff */
.L_x_0:
[----:B-1----:R-:W2:Y:S01]  /*6070*/  LDL.LU R24, [R1] ;  /* 0x0000000001187983 */ /* 0x002ea20000300800 */
[----:B------:R-:W-:-:S04]  /*6080*/  DEPBAR.LE SB0, 0x0 ;  /* 0x000080000000791a */ /* 0x000fc80000000000 */
[----:B------:R-:W-:Y:S01]  /*6090*/  IMAD.MOV.U32 R12, RZ, RZ, R30 ;  /* 0x000000ffff0c7224 */ /* 0x000fe200078e001e */
[----:B------:R-:W-:Y:S01]  /*60a0*/  LOP3.LUT R0, R81, R2, RZ, 0xfc, !PT ;  /* 0x0000000251007212 */ /* 0x000fe200078efcff */
[----:B------:R-:W-:Y:S01]  /*60b0*/  IMAD.MOV.U32 R13, RZ, RZ, R42 ;  /* 0x000000ffff0d7224 */ /* 0x000fe200078e002a */
[----:B------:R-:W-:Y:S01]  /*60c0*/  LOP3.LUT R26, R121, 0x60, RZ, 0x3c, !PT ;  /* 0x00000060791a7812 */ /* 0x000fe200078e3cff */
[----:B------:R-:W-:Y:S01]  /*60d0*/  IMAD.MOV.U32 R14, RZ, RZ, R54 ;  /* 0x000000ffff0e7224 */ /* 0x000fe200078e0036 */
[----:B------:R-:W-:Y:S01]  /*60e0*/  LOP3.LUT R25, R81, 0x2, R2, 0xfe, !PT ;  /* 0x0000000251197812 */ /* 0x000fe200078efe02 */
[----:B------:R-:W-:Y:S01]  /*60f0*/  IMAD.MOV.U32 R15, RZ, RZ, R66 ;  /* 0x000000ffff0f7224 */ /* 0x000fe200078e0042 */
[----:B------:R-:W-:Y:S01]  /*6100*/  BAR.SYNC.DEFER_BLOCKING 0x0 ;  /* 0x0000000000007b1d */ /* 0x000fe20000010000 */
[----:B------:R-:W-:Y:S02]  /*6110*/  IMAD.MOV.U32 R7, RZ, RZ, R64 ;  /* 0x000000ffff077224 */ /* 0x000fe400078e0040 */
[----:B------:R-:W-:-:S02]  /*6120*/  IMAD.MOV.U32 R11, RZ, RZ, R65 ;  /* 0x000000ffff0b7224 */ /* 0x000fc400078e0041 */
[----:B------:R-:W-:Y:S02]  /*6130*/  IMAD.MOV.U32 R18, RZ, RZ, R36 ;  /* 0x000000ffff127224 */ /* 0x000fe400078e0024 */
[----:B------:R-:W-:Y:S02]  /*6140*/  IMAD.MOV.U32 R34, RZ, RZ, R37 ;  /* 0x000000ffff227224 */ /* 0x000fe400078e0025 */
[----:B------:R-:W-:Y:S01]  /*6150*/  IMAD.MOV.U32 R4, RZ, RZ, R28 ;  /* 0x000000ffff047224 */ /* 0x000fe200078e001c */
[C---:B------:R-:W-:Y:S01]  /*6160*/  LOP3.LUT R28, R121.reuse, 0x40, RZ, 0x3c, !PT ;  /* 0x00000040791c7812 */ /* 0x040fe200078e3cff */
[----:B------:R-:W-:Y:S01]  /*6170*/  IMAD.MOV.U32 R5, RZ, RZ, R40 ;  /* 0x000000ffff057224 */ /* 0x000fe200078e0028 */
[----:B------:R-:W-:Y:S01]  /*6180*/  LOP3.LUT R40, R121, 0x20, RZ, 0x3c, !PT ;  /* 0x0000002079287812 */ /* 0x000fe200078e3cff */
[----:B------:R-:W-:Y:S02]  /*6190*/  IMAD.MOV.U32 R6, RZ, RZ, R52 ;  /* 0x000000ffff067224 */ /* 0x000fe400078e0034 */
[----:B------:R-:W-:-:S02]  /*61a0*/  IMAD.MOV.U32 R8, RZ, RZ, R29 ;  /* 0x000000ffff087224 */ /* 0x000fc400078e001d */
[----:B------:R-:W-:Y:S02]  /*61b0*/  IMAD.MOV.U32 R9, RZ, RZ, R41 ;  /* 0x000000ffff097224 */ /* 0x000fe400078e0029 */
[----:B------:R-:W-:Y:S02]  /*61c0*/  IMAD.MOV.U32 R10, RZ, RZ, R53 ;  /* 0x000000ffff0a7224 */ /* 0x000fe400078e0035 */
[----:B------:R-:W-:Y:S02]  /*61d0*/  IMAD.MOV.U32 R64, RZ, RZ, R31 ;  /* 0x000000ffff407224 */ /* 0x000fe400078e001f */
[----:B------:R-:W-:Y:S01]  /*61e0*/  IMAD.MOV.U32 R65, RZ, RZ, R43 ;  /* 0x000000ffff417224 */ /* 0x000fe200078e002b */
[----:B------:R1:W-:Y:S01]  /*61f0*/  STS.128 [R113+0x80], R12 ;  /* 0x0000800c71007388 */ /* 0x0003e20000000c00 */
[----:B------:R-:W-:Y:S02]  /*6200*/  IMAD.MOV.U32 R66, RZ, RZ, R55 ;  /* 0x000000ffff427224 */ /* 0x000fe400078e0037 */
[----:B------:R-:W-:Y:S01]  /*6210*/  IMAD.MOV.U32 R16, RZ, RZ, R56 ;  /* 0x000000ffff107224 */ /* 0x000fe200078e0038 */
[----:B------:R-:W-:Y:S01]  /*6220*/  STS.128 [R113], R4 ;  /* 0x0000000471007388 */ /* 0x000fe20000000c00 */
[----:B------:R-:W-:-:S02]  /*6230*/  IMAD.MOV.U32 R17, RZ, RZ, R48 ;  /* 0x000000ffff117224 */ /* 0x000fc400078e0030 */
[----:B------:R-:W-:Y:S01]  /*6240*/  IMAD.MOV.U32 R19, RZ, RZ, R20 ;  /* 0x000000ffff137224 */ /* 0x000fe200078e0014 */
[----:B------:R-:W-:Y:S01]  /*6250*/  STS.128 [R113+0x1000], R8 ;  /* 0x0010000871007388 */ /* 0x000fe20000000c00 */
[----:B------:R-:W-:Y:S02]  /*6260*/  IMAD.MOV.U32 R32, RZ, RZ, R57 ;  /* 0x000000ffff207224 */ /* 0x000fe400078e0039 */
[----:B------:R-:W-:Y:S01]  /*6270*/  IMAD.MOV.U32 R33, RZ, RZ, R49 ;  /* 0x000000ffff217224 */ /* 0x000fe200078e0031 */
[----:B------:R-:W-:Y:S01]  /*6280*/  STS.128 [R113+0x1080], R64 ;  /* 0x0010804071007388 */ /* 0x000fe20000000c00 */
[----:B------:R-:W-:Y:S02]  /*6290*/  IMAD.MOV.U32 R35, RZ, RZ, R21 ;  /* 0x000000ffff237224 */ /* 0x000fe400078e0015 */
[----:B------:R-:W-:Y:S01]  /*62a0*/  IMAD.MOV.U32 R36, RZ, RZ, R59 ;  /* 0x000000ffff247224 */ /* 0x000fe200078e003b */
[----:B------:R-:W-:Y:S01]  /*62b0*/  STS.128 [R113+0x800], R16 ;  /* 0x0008001071007388 */ /* 0x000fe20000000c00 */
[----:B-1----:R-:W-:-:S02]  /*62c0*/  IMAD.MOV.U32 R14, RZ, RZ, R38 ;  /* 0x000000ffff0e7224 */ /* 0x002fc400078e0026 */
[----:B------:R-:W-:Y:S01]  /*62d0*/  IMAD.MOV.U32 R38, RZ, RZ, R39 ;  /* 0x000000ffff267224 */ /* 0x000fe200078e0027 */
[----:B------:R1:W-:Y:S01]  /*62e0*/  STS.128 [R113+0x1800], R32 ;  /* 0x0018002071007388 */ /* 0x0003e20000000c00 */
[----:B------:R-:W-:Y:S02]  /*62f0*/  IMAD.MOV.U32 R12, RZ, RZ, R58 ;  /* 0x000000ffff0c7224 */ /* 0x000fe400078e003a */
[----:B------:R-:W-:Y:S02]  /*6300*/  IMAD.MOV.U32 R13, RZ, RZ, R50 ;  /* 0x000000ffff0d7224 */ /* 0x000fe400078e0032 */
[----:B------:R-:W-:Y:S01]  /*6310*/  IMAD.MOV.U32 R15, RZ, RZ, R22 ;  /* 0x000000ffff0f7224 */ /* 0x000fe200078e0016 */
[C-C-:B------:R-:W-:Y:S01]  /*6320*/  LOP3.LUT R22, R81.reuse, 0x6, R2.reuse, 0xfe, !PT ;  /* 0x0000000651167812 */ /* 0x140fe200078efe02 */
[----:B------:R-:W-:Y:S02]  /*6330*/  IMAD.MOV.U32 R37, RZ, RZ, R51 ;  /* 0x000000ffff257224 */ /* 0x000fe400078e0033 */
[----:B------:R-:W-:Y:S01]  /*6340*/  IMAD.MOV.U32 R39, RZ, RZ, R23 ;  /* 0x000000ffff277224 */ /* 0x000fe200078e0017 */
[----:B------:R-:W-:Y:S01]  /*6350*/  STS.128 [R113+0x880], R12 ;  /* 0x0008800c71007388 */ /* 0x000fe20000000c00 */
[----:B------:R-:W-:Y:S01]  /*6360*/  IMAD R21, R0, c[0x0][0x198], RZ ;  /* 0x0000660000157a24 */ /* 0x000fe200078e02ff */
[----:B------:R-:W-:-:S02]  /*6370*/  LOP3.LUT R23, R81, 0x4, R2, 0xfe, !PT ;  /* 0x0000000451177812 */ /* 0x000fc400078efe02 */
[----:B------:R3:W-:Y:S03]  /*6380*/  STS.128 [R113+0x1880], R36 ;  /* 0x0018802471007388 */ /* 0x0007e60000000c00 */
[----:B-1----:R-:W-:Y:S01]  /*6390*/  IMAD R35, R23, c[0x0][0x198], RZ ;  /* 0x0000660017237a24 */ /* 0x002fe200078e02ff */
[----:B------:R-:W-:Y:S01]  /*63a0*/  BAR.SYNC.DEFER_BLOCKING 0x0 ;  /* 0x0000000000007b1d */ /* 0x000fe20000010000 */
[----:B---3--:R-:W-:-:S05]  /*63b0*/  IMAD R37, R22, c[0x0][0x198], RZ ;  /* 0x0000660016257a24 */ /* 0x008fca00078e02ff */
[----:B------:R-:W1:Y:S04]  /*63c0*/  LDS.128 R4, [R121] ;  /* 0x0000000079047984 */ /* 0x000e680000000c00 */
[----:B------:R-:W3:Y:S04]  /*63d0*/  LDS.128 R16, [R40] ;  /* 0x0000000028107984 */ /* 0x000ee80000000c00 */
[----:B------:R-:W4:Y:S04]  /*63e0*/  LDS.128 R12, [R28] ;  /* 0x000000001c0c7984 */ /* 0x000f280000000c00 */
[----:B------:R-:W-:Y:S04]  /*63f0*/  LDS.128 R120, [R121+0x2000] ;  /* 0x0020000079787984 */ /* 0x000fe80000000c00 */
[----:B------:R-:W-:Y:S01]  /*6400*/  LDS.128 R28, [R28+0x2000] ;  /* 0x002000001c1c7984 */ /* 0x000fe20000000c00 */
[C---:B--2---:R-:W-:Y:S01]  /*6410*/  IMAD R8, R24.reuse, c[0x0][0x194], RZ ;  /* 0x0000650018087a24 */ /* 0x044fe200078e02ff */
[----:B------:R-:W-:-:S02]  /*6420*/  ISETP.GE.AND P0, PT, R24, c[0x0][0x178], PT ;  /* 0x00005e0018007a0c */ /* 0x000fc40003f06270 */
[----:B------:R-:W-:Y:S02]  /*6430*/  LOP3.LUT R24, R81, 0x8, R2, 0xfe, !PT ;  /* 0x0000000851187812 */ /* 0x000fe400078efe02 */
[----:B------:R-:W-:Y:S02]  /*6440*/  LEA R3, P2, R8, c[0x0][0x170], 0x2 ;  /* 0x00005c0008037a11 */ /* 0x000fe400078410ff */
[----:B------:R-:W-:Y:S02]  /*6450*/  ISETP.LT.AND P1, PT, R0, c[0x0][0x17c], !P0 ;  /* 0x00005f0000007a0c */ /* 0x000fe40004721270 */
[----:B------:R-:W-:Y:S02]  /*6460*/  LEA.HI.X.SX32 R0, R8, c[0x0][0x174], 0x2, P2 ;  /* 0x00005d0008007a11 */ /* 0x000fe400010f16ff */
[----:B------:R-:W2:Y:S01]  /*6470*/  LDS.128 R8, [R26] ;  /* 0x000000001a087984 */ /* 0x000ea20000000c00 */
[----:B------:R-:W-:Y:S02]  /*6480*/  LEA R20, P2, R21, R3, 0x2 ;  /* 0x0000000315147211 */ /* 0x000fe400078410ff */
[C---:B------:R-:W-:Y:S01]  /*6490*/  ISETP.LT.AND P4, PT, R25.reuse, c[0x0][0x17c], !P0 ;  /* 0x00005f0019007a0c */ /* 0x040fe20004781270 */
[----:B------:R-:W-:Y:S01]  /*64a0*/  IMAD R25, R25, c[0x0][0x198], RZ ;  /* 0x0000660019197a24 */ /* 0x000fe200078e02ff */
[----:B------:R-:W-:-:S02]  /*64b0*/  LEA.HI.X.SX32 R21, R21, R0, 0x2, P2 ;  /* 0x0000000015157211 */ /* 0x000fc400010f16ff */
[----:B------:R-:W-:Y:S02]  /*64c0*/  ISETP.LT.AND P3, PT, R23, c[0x0][0x17c], !P0 ;  /* 0x00005f0017007a0c */ /* 0x000fe40004761270 */
[----:B------:R-:W-:Y:S01]  /*64d0*/  ISETP.LT.AND P2, PT, R22, c[0x0][0x17c], !P0 ;  /* 0x00005f0016007a0c */ /* 0x000fe20004741270 */
[----:B-1----:R1:W-:Y:S01]  /*64e0*/  @P1 STG.E [R20.64], R4 ;  /* 0x0000000414001986 */ /* 0x0023e2000c10190e */
[CC--:B------:R-:W-:Y:S02]  /*64f0*/  LEA R32, P6, R25.reuse, R3.reuse, 0x2 ;  /* 0x0000000319207211 */ /* 0x0c0fe400078c10ff */
[----:B------:R-:W-:Y:S01]  /*6500*/  ISETP.LT.AND P1, PT, R24, c[0x0][0x17c], !P0 ;  /* 0x00005f0018007a0c */ /* 0x000fe20004721270 */
[----:B------:R5:W2:Y:S01]  /*6510*/  LDS.128 R20, [R40+0x2000] ;  /* 0x0020000028147984 */ /* 0x000aa20000000c00 */
[----:B------:R-:W-:Y:S02]  /*6520*/  LEA.HI.X.SX32 R33, R25, R0, 0x2, P6 ;  /* 0x0000000019217211 */ /* 0x000fe400030f16ff */
[----:B------:R-:W-:-:S02]  /*6530*/  LEA R34, P5, R35, R3, 0x2 ;  /* 0x0000000323227211 */ /* 0x000fc400078a10ff */
[-C--:B------:R-:W-:Y:S01]  /*6540*/  LEA R36, P6, R37, R3.reuse, 0x2 ;  /* 0x0000000325247211 */ /* 0x080fe200078c10ff */
[----:B---3--:R3:W-:Y:S01]  /*6550*/  @P4 STG.E [R32.64], R16 ;  /* 0x0000001020004986 */ /* 0x0087e2000c10190e */
[-C--:B------:R-:W-:Y:S01]  /*6560*/  LEA.HI.X.SX32 R35, R35, R0.reuse, 0x2, P5 ;  /* 0x0000000023237211 */ /* 0x080fe200028f16ff */
[----:B-1----:R-:W-:Y:S01]  /*6570*/  IMAD R4, R24, c[0x0][0x198], RZ ;  /* 0x0000660018047a24 */ /* 0x002fe200078e02ff */
[----:B-----5:R-:W-:Y:S01]  /*6580*/  LOP3.LUT R40, R81, 0xa, R2, 0xfe, !PT ;  /* 0x0000000a51287812 */ /* 0x020fe200078efe02 */
[----:B------:R-:W1:Y:S01]  /*6590*/  LDS.128 R24, [R26+0x2000] ;  /* 0x002000001a187984 */ /* 0x000e620000000c00 */
[----:B------:R-:W-:Y:S02]  /*65a0*/  LEA.HI.X.SX32 R37, R37, R0, 0x2, P6 ;  /* 0x0000000025257211 */ /* 0x000fe400030f16ff */
[----:B------:R-:W-:Y:S01]  /*65b0*/  LEA R38, P5, R4, R3, 0x2 ;  /* 0x0000000304267211 */ /* 0x000fe200078a10ff */
[----:B----4-:R4:W-:Y:S01]  /*65c0*/  @P3 STG.E [R34.64], R12 ;  /* 0x0000000c22003986 */ /* 0x0109e2000c10190e */
[----:B------:R-:W-:-:S02]  /*65d0*/  IMAD R41, R40, c[0x0][0x198], RZ ;  /* 0x0000660028297a24 */ /* 0x000fc400078e02ff */
[----:B------:R-:W-:Y:S02]  /*65e0*/  LEA.HI.X.SX32 R39, R4, R0, 0x2, P5 ;  /* 0x0000000004277211 */ /* 0x000fe400028f16ff */
[----:B------:R-:W-:-:S04]  /*65f0*/  LOP3.LUT R4, R81, 0xc, R2, 0xfe, !PT ;  /* 0x0000000c51047812 */ /* 0x000fc800078efe02 */
[C---:B------:R-:W-:Y:S01]  /*6600*/  ISETP.LT.AND P3, PT, R4.reuse, c[0x0][0x17c], !P0 ;  /* 0x00005f0004007a0c */ /* 0x040fe20004761270 */
[----:B---3--:R-:W-:Y:S01]  /*6610*/  IMAD R16, R4, c[0x0][0x198], RZ ;  /* 0x0000660004107a24 */ /* 0x008fe200078e02ff */
[C-C-:B------:R-:W-:Y:S01]  /*6620*/  LOP3.LUT R4, R81.reuse, 0x10, R2.reuse, 0xfe, !PT ;  /* 0x0000001051047812 */ /* 0x140fe200078efe02 */
[----:B--2---:R2:W-:Y:S01]  /*6630*/  @P2 STG.E [R36.64], R8 ;  /* 0x0000000824002986 */ /* 0x0045e2000c10190e */
[----:B------:R-:W-:Y:S02]  /*6640*/  ISETP.LT.AND P2, PT, R40, c[0x0][0x17c], !P0 ;  /* 0x00005f0028007a0c */ /* 0x000fe40004741270 */
[----:B------:R-:W-:Y:S01]  /*6650*/  LOP3.LUT R40, R81, 0xe, R2, 0xfe, !PT ;  /* 0x0000000e51287812 */ /* 0x000fe200078efe02 */
[----:B------:R3:W-:Y:S01]  /*6660*/  @P1 STG.E [R38.64], R120 ;  /* 0x0000007826001986 */ /* 0x0007e2000c10190e */
[C---:B------:R-:W-:Y:S02]  /*6670*/  LEA R32, P1, R41.reuse, R3, 0x2 ;  /* 0x0000000329207211 */ /* 0x040fe400078210ff */
[C---:B------:R-:W-:Y:S01]  /*6680*/  ISETP.LT.AND P4, PT, R40.reuse, c[0x0][0x17c], !P0 ;  /* 0x00005f0028007a0c */ /* 0x040fe20004781270 */
[----:B------:R-:W-:Y:S01]  /*6690*/  IMAD R40, R40, c[0x0][0x198], RZ ;  /* 0x0000660028287a24 */ /* 0x000fe200078e02ff */
[----:B------:R-:W-:-:S02]  /*66a0*/  LEA.HI.X.SX32 R33, R41, R0, 0x2, P1 ;  /* 0x0000000029217211 */ /* 0x000fc400008f16ff */
[C---:B------:R-:W-:Y:S01]  /*66b0*/  ISETP.LT.AND P1, PT, R4.reuse, c[0x0][0x17c], !P0 ;  /* 0x00005f0004007a0c */ /* 0x040fe20004721270 */
[----:B------:R-:W-:Y:S01]  /*66c0*/  IMAD R4, R4, c[0x0][0x198], RZ ;  /* 0x0000660004047a24 */ /* 0x000fe200078e02ff */
[-C--:B----4-:R-:W-:Y:S01]  /*66d0*/  LEA R34, P5, R16, R3.reuse, 0x2 ;  /* 0x0000000310227211 */ /* 0x090fe200078a10ff */
[----:B------:R4:W-:Y:S01]  /*66e0*/  @P2 STG.E [R32.64], R20 ;  /* 0x0000001420002986 */ /* 0x0009e2000c10190e */
[-C--:B--2---:R-:W-:Y:S02]  /*66f0*/  LEA R36, P6, R40, R3.reuse, 0x2 ;  /* 0x0000000328247211 */ /* 0x084fe400078c10ff */
[----:B---3--:R-:W-:Y:S02]  /*6700*/  LEA R38, P2, R4, R3, 0x2 ;  /* 0x0000000304267211 */ /* 0x008fe400078410ff */
[----:B------:R-:W-:Y:S02]  /*6710*/  LOP3.LUT R8, R81, 0x12, R2, 0xfe, !PT ;  /* 0x0000001251087812 */ /* 0x000fe400078efe02 */
[----:B------:R-:W-:-:S02]  /*6720*/  LEA.HI.X.SX32 R35, R16, R0, 0x2, P5 ;  /* 0x0000000010237211 */ /* 0x000fc400028f16ff */
[-C--:B------:R-:W-:Y:S01]  /*6730*/  LEA.HI.X.SX32 R37, R40, R0.reuse, 0x2, P6 ;  /* 0x0000000028257211 */ /* 0x080fe200030f16ff */
[----:B------:R-:W-:Y:S01]  /*6740*/  IMAD R12, R8, c[0x0][0x198], RZ ;  /* 0x00006600080c7a24 */ /* 0x000fe200078e02ff */
[----:B------:R-:W-:Y:S01]  /*6750*/  LEA.HI.X.SX32 R39, R4, R0, 0x2, P2 ;  /* 0x0000000004277211 */ /* 0x000fe200010f16ff */
[----:B------:R2:W-:Y:S01]  /*6760*/  @P3 STG.E [R34.64], R28 ;  /* 0x0000001c22003986 */ /* 0x0005e2000c10190e */
[C-C-:B------:R-:W-:Y:S02]  /*6770*/  LOP3.LUT R4, R81.reuse, 0x14, R2.reuse, 0xfe, !PT ;  /* 0x0000001451047812 */ /* 0x140fe400078efe02 */
[----:B------:R-:W-:Y:S01]  /*6780*/  ISETP.LT.AND P2, PT, R8, c[0x0][0x17c], !P0 ;  /* 0x00005f0008007a0c */ /* 0x000fe20004741270 */
[----:B-1----:R1:W-:Y:S01]  /*6790*/  @P4 STG.E [R36.64], R24 ;  /* 0x0000001824004986 */ /* 0x0023e2000c10190e */
[C-C-:B------:R-:W-:Y:S01]  /*67a0*/  LOP3.LUT R8, R81.reuse, 0x16, R2.reuse, 0xfe, !PT ;  /* 0x0000001651087812 */ /* 0x140fe200078efe02 */
[C---:B------:R-:W-:Y:S01]  /*67b0*/  IMAD R16, R4.reuse, c[0x0][0x198], RZ ;  /* 0x0000660004107a24 */ /* 0x040fe200078e02ff */
[----:B------:R-:W-:Y:S01]  /*67c0*/  ISETP.LT.AND P3, PT, R4, c[0x0][0x17c], !P0 ;  /* 0x00005f0004007a0c */ /* 0x000fe20004761270 */
[----:B------:R3:W-:Y:S01]  /*67d0*/  @P1 STG.E [R38.64], R5 ;  /* 0x0000000526001986 */ /* 0x0007e2000c10190e */
[----:B------:R-:W-:-:S02]  /*67e0*/  LOP3.LUT R4, R81, 0x18, R2, 0xfe, !PT ;  /* 0x0000001851047812 */ /* 0x000fc400078efe02 */
[-C--:B----4-:R-:W-:Y:S02]  /*67f0*/  LEA R32, P1, R12, R3.reuse, 0x2 ;  /* 0x000000030c207211 */ /* 0x090fe400078210ff */
[C---:B------:R-:W-:Y:S01]  /*6800*/  ISETP.LT.AND P4, PT, R8.reuse, c[0x0][0x17c], !P0 ;  /* 0x00005f0008007a0c */ /* 0x040fe20004781270 */
[----:B------:R-:W-:Y:S01]  /*6810*/  IMAD R8, R8, c[0x0][0x198], RZ ;  /* 0x0000660008087a24 */ /* 0x000fe200078e02ff */
[----:B------:R-:W-:Y:S01]  /*6820*/  LEA.HI.X.SX32 R33, R12, R0, 0x2, P1 ;  /* 0x000000000c217211 */ /* 0x000fe200008f16ff */
[C---:B------:R-:W-:Y:S01]  /*6830*/  IMAD R20, R4.reuse, c[0x0][0x198], RZ ;  /* 0x0000660004147a24 */ /* 0x040fe200078e02ff */
[----:B------:R-:W-:Y:S02]  /*6840*/  ISETP.LT.AND P1, PT, R4, c[0x0][0x17c], !P0 ;  /* 0x00005f0004007a0c */ /* 0x000fe40004721270 */
[-C--:B--2---:R-:W-:Y:S01]  /*6850*/  LEA R34, P5, R16, R3.reuse, 0x2 ;  /* 0x0000000310227211 */ /* 0x084fe200078a10ff */
[----:B------:R2:W-:Y:S01]  /*6860*/  @P2 STG.E [R32.64], R17 ;  /* 0x0000001120002986 */ /* 0x0005e2000c10190e */
[----:B------:R-:W-:-:S02]  /*6870*/  LEA R4, P6, R8, R3, 0x2 ;  /* 0x0000000308047211 */ /* 0x000fc400078c10ff */
[----:B-1----:R-:W-:Y:S02]  /*6880*/  LEA R36, P2, R20, R3, 0x2 ;  /* 0x0000000314247211 */ /* 0x002fe400078410ff */
[C-C-:B------:R-:W-:Y:S02]  /*6890*/  LOP3.LUT R12, R81.reuse, 0x1a, R2.reuse, 0xfe, !PT ;  /* 0x0000001a510c7812 */ /* 0x140fe400078efe02 */
[-C--:B------:R-:W-:Y:S02]  /*68a0*/  LEA.HI.X.SX32 R35, R16, R0.reuse, 0x2, P5 ;  /* 0x0000000010237211 */ /* 0x080fe400028f16ff */
[-C--:B---3--:R-:W-:Y:S02]  /*68b0*/  LEA.HI.X.SX32 R5, R8, R0.reuse, 0x2, P6 ;  /* 0x0000000008057211 */ /* 0x088fe400030f16ff */
[----:B------:R-:W-:Y:S01]  /*68c0*/  LEA.HI.X.SX32 R37, R20, R0, 0x2, P2 ;  /* 0x0000000014257211 */ /* 0x000fe200010f16ff */
[C---:B------:R-:W-:Y:S01]  /*68d0*/  IMAD R20, R12.reuse, c[0x0][0x198], RZ ;  /* 0x000066000c147a24 */ /* 0x040fe200078e02ff */
[----:B------:R-:W-:Y:S01]  /*68e0*/  LOP3.LUT R8, R81, 0x1c, R2, 0xfe, !PT ;  /* 0x0000001c51087812 */ /* 0x000fe200078efe02 */
[----:B------:R1:W-:Y:S01]  /*68f0*/  @P3 STG.E [R34.64], R13 ;  /* 0x0000000d22003986 */ /* 0x0003e2000c10190e */
[----:B------:R-:W-:-:S02]  /*6900*/  ISETP.LT.AND P2, PT, R12, c[0x0][0x17c], !P0 ;  /* 0x00005f000c007a0c */ /* 0x000fc40004741270 */
[----:B------:R-:W-:Y:S01]  /*6910*/  LEA R12, P5, R20, R3, 0x2 ;  /* 0x00000003140c7211 */ /* 0x000fe200078a10ff */
[----:B------:R3:W-:Y:S01]  /*6920*/  @P4 STG.E [R4.64], R9 ;  /* 0x0000000904004986 */ /* 0x0007e2000c10190e */
[C---:B--2---:R-:W-:Y:S01]  /*6930*/  IMAD R17, R8.reuse, c[0x0][0x198], RZ ;  /* 0x0000660008117a24 */ /* 0x044fe200078e02ff */
[C-C-:B------:R-:W-:Y:S02]  /*6940*/  LOP3.LUT R16, R81.reuse, 0x1e, R2.reuse, 0xfe, !PT ;  /* 0x0000001e51107812 */ /* 0x140fe400078efe02 */
[----:B------:R-:W-:Y:S01]  /*6950*/  @P1 STG.E [R36.64], R121 ;  /* 0x0000007924001986 */ /* 0x000fe2000c10190e */
[----:B------:R-:W-:Y:S02]  /*6960*/  ISETP.LT.AND P1, PT, R8, c[0x0][0x17c], !P0 ;  /* 0x00005f0008007a0c */ /* 0x000fe40004721270 */
[----:B------:R-:W-:Y:S02]  /*6970*/  LOP3.LUT R8, R81, 0x20, R2, 0xfe, !PT ;  /* 0x0000002051087812 */ /* 0x000fe400078efe02 */
[----:B-1----:R-:W-:-:S02]  /*6980*/  LEA.HI.X.SX32 R13, R20, R0, 0x2, P5 ;  /* 0x00000000140d7211 */ /* 0x002fc400028f16ff */
[----:B------:R-:W-:Y:S01]  /*6990*/  ISETP.LT.AND P3, PT, R16, c[0x0][0x17c], !P0 ;  /* 0x00005f0010007a0c */ /* 0x000fe20004761270 */
[----:B------:R-:W-:Y:S01]  /*69a0*/  IMAD R24, R8, c[0x0][0x198], RZ ;  /* 0x0000660008187a24 */ /* 0x000fe200078e02ff */
[-C--:B---3--:R-:W-:Y:S01]  /*69b0*/  LEA R4, P4, R17, R3.reuse, 0x2 ;  /* 0x0000000311047211 */ /* 0x088fe200078810ff */
[----:B------:R-:W-:Y:S01]  /*69c0*/  IMAD R9, R16, c[0x0][0x198], RZ ;  /* 0x0000660010097a24 */ /* 0x000fe200078e02ff */
[----:B------:R1:W-:Y:S01]  /*69d0*/  @P2 STG.E [R12.64], R21 ;  /* 0x000000150c002986 */ /* 0x0003e2000c10190e */
[----:B------:R-:W-:Y:S02]  /*69e0*/  LOP3.LUT R20, R81, 0x22, R2, 0xfe, !PT ;  /* 0x0000002251147812 */ /* 0x000fe400078efe02 */
[----:B------:R-:W-:Y:S02]  /*69f0*/  LEA R16, P2, R24, R3, 0x2 ;  /* 0x0000000318107211 */ /* 0x000fe400078410ff */
[----:B------:R-:W-:Y:S02]  /*6a00*/  LEA.HI.X.SX32 R5, R17, R0, 0x2, P4 ;  /* 0x0000000011057211 */ /* 0x000fe400020f16ff */
[----:B------:R-:W-:-:S02]  /*6a10*/  ISETP.LT.AND P5, PT, R8, c[0x0][0x17c], !P0 ;  /* 0x00005f0008007a0c */ /* 0x000fc400047a1270 */
[-C--:B------:R-:W-:Y:S01]  /*6a20*/  LEA.HI.X.SX32 R17, R24, R0.reuse, 0x2, P2 ;  /* 0x0000000018117211 */ /* 0x080fe200010f16ff */
[C---:B------:R-:W-:Y:S01]  /*6a30*/  IMAD R24, R20.reuse, c[0x0][0x198], RZ ;  /* 0x0000660014187a24 */ /* 0x040fe200078e02ff */
[-C--:B------:R-:W-:Y:S01]  /*6a40*/  LEA R8, P6, R9, R3.reuse, 0x2 ;  /* 0x0000000309087211 */ /* 0x080fe200078c10ff */
[----:B------:R2:W-:Y:S01]  /*6a50*/  @P1 STG.E [R4.64], R29 ;  /* 0x0000001d04001986 */ /* 0x0005e2000c10190e */
[----:B------:R-:W-:Y:S02]  /*6a60*/  ISETP.LT.AND P4, PT, R20, c[0x0][0x17c], !P0 ;  /* 0x00005f0014007a0c */ /* 0x000fe40004781270 */
[----:B-1----:R-:W-:Y:S02]  /*6a70*/  LOP3.LUT R13, R81, 0x24, R2, 0xfe, !PT ;  /* 0x00000024510d7812 */ /* 0x002fe400078efe02 */
[----:B------:R-:W-:Y:S02]  /*6a80*/  LEA.HI.X.SX32 R9, R9, R0, 0x2, P6 ;  /* 0x0000000009097211 */ /* 0x000fe400030f16ff */
[----:B------:R-:W-:-:S02]  /*6a90*/  LEA R12, P2, R24, R3, 0x2 ;  /* 0x00000003180c7211 */ /* 0x000fc400078410ff */
[----:B------:R-:W-:Y:S01]  /*6aa0*/  ISETP.LT.AND P1, PT, R13, c[0x0][0x17c], !P0 ;  /* 0x00005f000d007a0c */ /* 0x000fe20004721270 */
[----:B------:R1:W-:Y:S01]  /*6ab0*/  @P3 STG.E [R8.64], R25 ;  /* 0x0000001908003986 */ /* 0x0003e2000c10190e */
[--C-:B------:R-:W-:Y:S01]  /*6ac0*/  LOP3.LUT R21, R81, 0x28, R2.reuse, 0xfe, !PT ;  /* 0x0000002851157812 */ /* 0x100fe200078efe02 */
[----:B--2---:R-:W-:Y:S01]  /*6ad0*/  IMAD R5, R13, c[0x0][0x198], RZ ;  /* 0x000066000d057a24 */ /* 0x004fe200078e02ff */
[C-C-:B------:R-:W-:Y:S01]  /*6ae0*/  LOP3.LUT R4, R81.reuse, 0x26, R2.reuse, 0xfe, !PT ;  /* 0x0000002651047812 */ /* 0x140fe200078efe02 */
[----:B------:R2:W-:Y:S01]  /*6af0*/  @P5 STG.E [R16.64], R6 ;  /* 0x0000000610005986 */ /* 0x0005e2000c10190e */
[----:B------:R-:W-:Y:S02]  /*6b00*/  LEA.HI.X.SX32 R13, R24, R0, 0x2, P2 ;  /* 0x00000000180d7211 */ /* 0x000fe400010f16ff */
[C---:B------:R-:W-:Y:S02]  /*6b10*/  ISETP.LT.AND P3, PT, R4.reuse, c[0x0][0x17c], !P0 ;  /* 0x00005f0004007a0c */ /* 0x040fe40004761270 */
[--C-:B------:R-:W-:Y:S01]  /*6b20*/  LOP3.LUT R20, R81, 0x2a, R2.reuse, 0xfe, !PT ;  /* 0x0000002a51147812 */ /* 0x100fe200078efe02 */
[----:B------:R3:W-:Y:S01]  /*6b30*/  @P4 STG.E [R12.64], R18 ;  /* 0x000000120c004986 */ /* 0x0007e2000c10190e */
[----:B------:R-:W-:Y:S01]  /*6b40*/  ISETP.LT.AND P2, PT, R21, c[0x0][0x17c], !P0 ;  /* 0x00005f0015007a0c */ /* 0x000fe20004741270 */
[----:B-1----:R-:W-:Y:S01]  /*6b50*/  IMAD R9, R4, c[0x0][0x198], RZ ;  /* 0x0000660004097a24 */ /* 0x002fe200078e02ff */
[-C--:B------:R-:W-:Y:S01]  /*6b60*/  LEA R4, P6, R5, R3.reuse, 0x2 ;  /* 0x0000000305047211 */ /* 0x080fe200078c10ff */
[----:B------:R-:W-:Y:S01]  /*6b70*/  IMAD R21, R21, c[0x0][0x198], RZ ;  /* 0x0000660015157a24 */ /* 0x000fe200078e02ff */
[----:B------:R-:W-:Y:S01]  /*6b80*/  LOP3.LUT R24, R81, 0x3c, R2, 0xfe, !PT ;  /* 0x0000003c51187812 */ /* 0x000fe200078efe02 */
[----:B--2---:R-:W-:Y:S01]  /*6b90*/  IMAD R6, R20, c[0x0][0x198], RZ ;  /* 0x0000660014067a24 */ /* 0x004fe200078e02ff */
[----:B------:R-:W-:-:S02]  /*6ba0*/  LEA R8, P4, R9, R3, 0x2 ;  /* 0x0000000309087211 */ /* 0x000fc400078810ff */
[-C--:B------:R-:W-:Y:S02]  /*6bb0*/  LEA.HI.X.SX32 R5, R5, R0.reuse, 0x2, P6 ;  /* 0x0000000005057211 */ /* 0x080fe400030f16ff */
[----:B------:R-:W-:Y:S02]  /*6bc0*/  LEA.HI.X.SX32 R9, R9, R0, 0x2, P4 ;  /* 0x0000000009097211 */ /* 0x000fe400020f16ff */
[----:B------:R-:W-:Y:S01]  /*6bd0*/  ISETP.LT.AND P6, PT, R20, c[0x0][0x17c], !P0 ;  /* 0x00005f0014007a0c */ /* 0x000fe200047c1270 */
[----:B------:R1:W-:Y:S01]  /*6be0*/  @P1 STG.E [R4.64], R14 ;  /* 0x0000000e04001986 */ /* 0x0003e2000c10190e */
[-C--:B------:R-:W-:Y:S02]  /*6bf0*/  LEA R16, P5, R21, R3.reuse, 0x2 ;  /* 0x0000000315107211 */ /* 0x080fe400078a10ff */
[----:B------:R-:W-:Y:S01]  /*6c00*/  LEA R20, P4, R6, R3, 0x2 ;  /* 0x0000000306147211 */ /* 0x000fe200078810ff */
[----:B------:R2:W-:Y:S01]  /*6c10*/  @P3 STG.E [R8.64], R10 ;  /* 0x0000000a08003986 */ /* 0x0005e2000c10190e */
[----:B---3--:R-:W-:-:S02]  /*6c20*/  LOP3.LUT R12, R81, 0x2c, R2, 0xfe, !PT ;  /* 0x0000002c510c7812 */ /* 0x008fc400078efe02 */
[-C--:B------:R-:W-:Y:S02]  /*6c30*/  LEA.HI.X.SX32 R17, R21, R0.reuse, 0x2, P5 ;  /* 0x0000000015117211 */ /* 0x080fe400028f16ff */
[----:B------:R-:W-:Y:S02]  /*6c40*/  LEA.HI.X.SX32 R21, R6, R0, 0x2, P4 ;  /* 0x0000000006157211 */ /* 0x000fe400020f16ff */
[C---:B------:R-:W-:Y:S01]  /*6c50*/  ISETP.LT.AND P1, PT, R12.reuse, c[0x0][0x17c], !P0 ;  /* 0x00005f000c007a0c */ /* 0x040fe20004721270 */
[----:B------:R-:W-:Y:S01]  /*6c60*/  IMAD R12, R12, c[0x0][0x198], RZ ;  /* 0x000066000c0c7a24 */ /* 0x000fe200078e02ff */
[C-C-:B-1----:R-:W-:Y:S01]  /*6c70*/  LOP3.LUT R5, R81.reuse, 0x32, R2.reuse, 0xfe, !PT ;  /* 0x0000003251057812 */ /* 0x142fe200078efe02 */
[----:B------:R-:W-:Y:S01]  /*6c80*/  @P2 STG.E [R16.64], R122 ;  /* 0x0000007a10002986 */ /* 0x000fe2000c10190e */
[C-C-:B------:R-:W-:Y:S02]  /*6c90*/  LOP3.LUT R4, R81.reuse, 0x30, R2.reuse, 0xfe, !PT ;  /* 0x0000003051047812 */ /* 0x140fe400078efe02 */
[----:B--2---:R-:W-:Y:S01]  /*6ca0*/  LOP3.LUT R8, R81, 0x2e, R2, 0xfe, !PT ;  /* 0x0000002e51087812 */ /* 0x004fe200078efe02 */
[----:B------:R-:W-:Y:S01]  /*6cb0*/  IMAD R14, R5, c[0x0][0x198], RZ ;  /* 0x00006600050e7a24 */ /* 0x000fe200078e02ff */
[----:B------:R1:W-:Y:S01]  /*6cc0*/  @P6 STG.E [R20.64], R22 ;  /* 0x0000001614006986 */ /* 0x0003e2000c10190e */
[C---:B------:R-:W-:Y:S01]  /*6cd0*/  ISETP.LT.AND P2, PT, R4.reuse, c[0x0][0x17c], !P0 ;  /* 0x00005f0004007a0c */ /* 0x040fe20004741270 */
[----:B------:R-:W-:Y:S01]  /*6ce0*/  IMAD R10, R4, c[0x0][0x198], RZ ;  /* 0x00006600040a7a24 */ /* 0x000fe200078e02ff */
[C---:B------:R-:W-:Y:S01]  /*6cf0*/  ISETP.LT.AND P3, PT, R8.reuse, c[0x0][0x17c], !P0 ;  /* 0x00005f0008007a0c */ /* 0x040fe20004761270 */
[----:B------:R-:W-:Y:S01]  /*6d00*/  IMAD R9, R8, c[0x0][0x198], RZ ;  /* 0x0000660008097a24 */ /* 0x000fe200078e02ff */
[----:B------:R-:W-:-:S02]  /*6d10*/  LEA R4, P6, R12, R3, 0x2 ;  /* 0x000000030c047211 */ /* 0x000fc400078c10ff */
[--C-:B------:R-:W-:Y:S02]  /*6d20*/  LOP3.LUT R18, R81, 0x3e, R2.reuse, 0xfe, !PT ;  /* 0x0000003e51127812 */ /* 0x100fe400078efe02 */
[----:B------:R-:W-:Y:S02]  /*6d30*/  LEA R8, P5, R9, R3, 0x2 ;  /* 0x0000000309087211 */ /* 0x000fe400078a10ff */
[--C-:B------:R-:W-:Y:S01]  /*6d40*/  LOP3.LUT R25, R81, 0x3a, R2.reuse, 0xfe, !PT ;  /* 0x0000003a51197812 */ /* 0x100fe200078efe02 */
[----:B-1----:R-:W-:Y:S01]  /*6d50*/  IMAD R20, R24, c[0x0][0x198], RZ ;  /* 0x0000660018147a24 */ /* 0x002fe200078e02ff */
[----:B------:R-:W-:Y:S01]  /*6d60*/  LEA.HI.X.SX32 R9, R9, R0, 0x2, P5 ;  /* 0x0000000009097211 */ /* 0x000fe200028f16ff */
[----:B------:R-:W-:Y:S01]  /*6d70*/  IMAD R21, R18, c[0x0][0x198], RZ ;  /* 0x0000660012157a24 */ /* 0x000fe200078e02ff */
[C-C-:B------:R-:W-:Y:S02]  /*6d80*/  LOP3.LUT R6, R81.reuse, 0x38, R2.reuse, 0xfe, !PT ;  /* 0x0000003851067812 */ /* 0x140fe400078efe02 */
[----:B------:R-:W-:-:S02]  /*6d90*/  LOP3.LUT R28, R81, 0x36, R2, 0xfe, !PT ;  /* 0x00000036511c7812 */ /* 0x000fc400078efe02 */
[----:B------:R-:W-:Y:S02]  /*6da0*/  ISETP.LT.AND P4, PT, R5, c[0x0][0x17c], !P0 ;  /* 0x00005f0005007a0c */ /* 0x000fe40004781270 */
[-C--:B------:R-:W-:Y:S02]  /*6db0*/  LEA R16, P5, R14, R3.reuse, 0x2 ;  /* 0x000000030e107211 */ /* 0x080fe400078a10ff */
[----:B------:R-:W-:Y:S02]  /*6dc0*/  LOP3.LUT R2, R81, 0x34, R2, 0xfe, !PT ;  /* 0x0000003451027812 */ /* 0x000fe400078efe02 */
[-C--:B------:R-:W-:Y:S02]  /*6dd0*/  LEA.HI.X.SX32 R5, R12, R0.reuse, 0x2, P6 ;  /* 0x000000000c057211 */ /* 0x080fe400030f16ff */
[----:B------:R-:W-:Y:S02]  /*6de0*/  LEA R12, P6, R10, R3, 0x2 ;  /* 0x000000030a0c7211 */ /* 0x000fe400078c10ff */
[-C--:B------:R-:W-:Y:S01]  /*6df0*/  LEA.HI.X.SX32 R17, R14, R0.reuse, 0x2, P5 ;  /* 0x000000000e117211 */ /* 0x080fe200028f16ff */
[----:B------:R1:W-:Y:S01]  /*6e00*/  @P1 STG.E [R4.64], R30 ;  /* 0x0000001e04001986 */ /* 0x0003e2000c10190e */
[C---:B------:R-:W-:Y:S01]  /*6e10*/  ISETP.LT.AND P5, PT, R2.reuse, c[0x0][0x17c], !P0 ;  /* 0x00005f0002007a0c */ /* 0x040fe200047a1270 */
[----:B------:R-:W-:Y:S01]  /*6e20*/  IMAD R2, R2, c[0x0][0x198], RZ ;  /* 0x0000660002027a24 */ /* 0x000fe200078e02ff */
[----:B------:R-:W-:Y:S01]  /*6e30*/  LEA.HI.X.SX32 R13, R10, R0, 0x2, P6 ;  /* 0x000000000a0d7211 */ /* 0x000fe200030f16ff */
[C---:B------:R-:W-:Y:S01]  /*6e40*/  IMAD R10, R6.reuse, c[0x0][0x198], RZ ;  /* 0x00006600060a7a24 */ /* 0x040fe200078e02ff */
[----:B------:R2:W-:Y:S01]  /*6e50*/  @P3 STG.E [R8.64], R26 ;  /* 0x0000001a08003986 */ /* 0x0005e2000c10190e */
[----:B------:R-:W-:Y:S01]  /*6e60*/  IMAD R14, R25, c[0x0][0x198], RZ ;  /* 0x00006600190e7a24 */ /* 0x000fe200078e02ff */
[----:B------:R-:W-:-:S02]  /*6e70*/  ISETP.LT.AND P3, PT, R6, c[0x0][0x17c], !P0 ;  /* 0x00005f0006007a0c */ /* 0x000fc40004761270 */
[----:B------:R3:W-:Y:S01]  /*6e80*/  @P2 STG.E [R12.64], R7 ;  /* 0x000000070c002986 */ /* 0x0007e2000c10190e */
[----:B-1----:R-:W-:-:S03]  /*6e90*/  LEA R4, P1, R2, R3, 0x2 ;  /* 0x0000000302047211 */ /* 0x002fc600078210ff */
[----:B------:R1:W-:Y:S01]  /*6ea0*/  @P4 STG.E [R16.64], R19 ;  /* 0x0000001310004986 */ /* 0x0003e2000c10190e */
[C---:B------:R-:W-:Y:S01]  /*6eb0*/  ISETP.LT.AND P4, PT, R28.reuse, c[0x0][0x17c], !P0 ;  /* 0x00005f001c007a0c */ /* 0x040fe20004781270 */
[----:B------:R-:W-:Y:S01]  /*6ec0*/  IMAD R28, R28, c[0x0][0x198], RZ ;  /* 0x000066001c1c7a24 */ /* 0x000fe200078e02ff */
[-C--:B------:R-:W-:Y:S02]  /*6ed0*/  LEA.HI.X.SX32 R5, R2, R0.reuse, 0x2, P1 ;  /* 0x0000000002057211 */ /* 0x080fe400008f16ff */
[-C--:B--2---:R-:W-:Y:S02]  /*6ee0*/  LEA R8, P2, R10, R3.reuse, 0x2 ;  /* 0x000000030a087211 */ /* 0x084fe400078410ff */
[-C--:B------:R-:W-:Y:S01]  /*6ef0*/  LEA R6, P6, R28, R3.reuse, 0x2 ;  /* 0x000000031c067211 */ /* 0x080fe200078c10ff */
[----:B------:R2:W-:Y:S01]  /*6f00*/  @P5 STG.E [R4.64], R15 ;  /* 0x0000000f04005986 */ /* 0x0005e2000c10190e */
[----:B---3--:R-:W-:Y:S02]  /*6f10*/  LEA R12, P1, R14, R3, 0x2 ;  /* 0x000000030e0c7211 */ /* 0x008fe400078210ff */
[----:B------:R-:W-:-:S02]  /*6f20*/  LEA.HI.X.SX32 R9, R10, R0, 0x2, P2 ;  /* 0x000000000a097211 */ /* 0x000fc400010f16ff */
[----:B------:R-:W-:Y:S02]  /*6f30*/  ISETP.LT.AND P2, PT, R25, c[0x0][0x17c], !P0 ;  /* 0x00005f0019007a0c */ /* 0x000fe40004741270 */
[-C--:B------:R-:W-:Y:S02]  /*6f40*/  LEA.HI.X.SX32 R13, R14, R0.reuse, 0x2, P1 ;  /* 0x000000000e0d7211 */ /* 0x080fe400008f16ff */
[----:B------:R-:W-:Y:S02]  /*6f50*/  ISETP.LT.AND P1, PT, R24, c[0x0][0x17c], !P0 ;  /* 0x00005f0018007a0c */ /* 0x000fe40004721270 */
[----:B------:R-:W-:Y:S02]  /*6f60*/  ISETP.LT.AND P0, PT, R18, c[0x0][0x17c], !P0 ;  /* 0x00005f0012007a0c */ /* 0x000fe40004701270 */
[----:B------:R-:W-:Y:S02]  /*6f70*/  LEA.HI.X.SX32 R7, R28, R0, 0x2, P6 ;  /* 0x000000001c077211 */ /* 0x000fe400030f16ff */
[----:B-1----:R-:W-:-:S03]  /*6f80*/  LEA R16, P6, R20, R3, 0x2 ;  /* 0x0000000314107211 */ /* 0x002fc600078c10ff */
[----:B------:R2:W-:Y:S01]  /*6f90*/  @P4 STG.E [R6.64], R11 ;  /* 0x0000000b06004986 */ /* 0x0005e2000c10190e */
[-C--:B------:R-:W-:Y:S02]  /*6fa0*/  LEA.HI.X.SX32 R17, R20, R0.reuse, 0x2, P6 ;  /* 0x0000000014117211 */ /* 0x080fe400030f16ff */
[C---:B------:R-:W-:Y:S01]  /*6fb0*/  LEA R2, P6, R21.reuse, R3, 0x2 ;  /* 0x0000000315027211 */ /* 0x040fe200078c10ff */
[----:B------:R2:W-:Y:S03]  /*6fc0*/  @P3 STG.E [R8.64], R123 ;  /* 0x0000007b08003986 */ /* 0x0005e6000c10190e */
[----:B------:R-:W-:Y:S01]  /*6fd0*/  LEA.HI.X.SX32 R3, R21, R0, 0x2, P6 ;  /* 0x0000000015037211 */ /* 0x000fe200030f16ff */
[----:B------:R2:W-:Y:S04]  /*6fe0*/  @P2 STG.E [R12.64], R23 ;  /* 0x000000170c002986 */ /* 0x0005e8000c10190e */
[----:B------:R2:W-:Y:S01]  /*6ff0*/  @P1 STG.E [R16.64], R31 ;  /* 0x0000001f10001986 */ /* 0x0005e2000c10190e */
[----:B------:R-:W-:Y:S05]  /*7000*/  @!P0 EXIT ;  /* 0x000000000000894d */ /* 0x000fea0003800000 */
[----:B------:R-:W-:Y:S01]  /*7010*/  STG.E [R2.64], R27 ;  /* 0x0000001b02007986 */ /* 0x000fe2000c10190e */
[----:B------:R-:W-:Y:S05]  /*7020*/  EXIT ;  /* 0x000000000000794d */ /* 0x000fea0003800000 */
.L_x_2:
[----:B------:R-:W-:-:S00]  /*7030*/  BRA `(.L_x_2) ;  /* 0xfffffff000007947 */ /* 0x000fc0000383ffff */
[----:B------:R-:W-:-:S00]  /*7040*/  NOP ;  /* 0x0000000000007918 */ /* 0x000fc00000000000 */
        /* <DEDUP_REMOVED lines=11> */
.L_x_3:


//--------------------- .nv.shared.matmul_kernel  --------------------------
	.section	.nv.shared.matmul_kernel,"aw",@nobits
	.sectionflags	@""
	.align	16
